	.target	sm_80

	.elftype	@"ET_EXEC"


//--------------------- .note.nv.tkinfo           --------------------------
	.section	.note.nv.tkinfo,"",@"SHT_NOTE"
	.sectionflags	@"SHF_NOTE_NV_TKINFO"
	.tkinfo
        /*0018*/ 	.word	0x00000002
        /*0030*/ 	.string	""
        /*0030*/ 	.string	"ptxas"
        /*0030*/ 	.string	"Cuda compilation tools, release 13.0, V13.0.88"
        /*0030*/ 	.string	"Build cuda_13.0.r13.0/compiler.36424714_0"
        /*0030*/ 	.string	"-v  -suppress-debug-info  -lineinfo  -arch sm_80 "



//--------------------- .note.nv.cuinfo           --------------------------
	.section	.note.nv.cuinfo,"",@"SHT_NOTE"
	.sectionflags	@"SHF_NOTE_NV_CUINFO"
        /*0018*/ 	.short	0x0002
        /*001a*/ 	.short	0x0050
        /*001c*/ 	.short	0x0082
	.zero		2


//--------------------- .nv.info                  --------------------------
	.section	.nv.info,"",@"SHT_CUDA_INFO"
	.align	4


	//----- nvinfo : EIATTR_REGCOUNT
	.align		4
        /*0000*/ 	.byte	0x04, 0x2f
        /*0002*/ 	.short	(.L_1 - .L_0)
	.align		4
.L_0:
        /*0004*/ 	.word	index@(matmul_kernel)
        /*0008*/ 	.word	0x000000ff


	//----- nvinfo : EIATTR_FRAME_SIZE
	.align		4
.L_1:
        /*000c*/ 	.byte	0x04, 0x11
        /*000e*/ 	.short	(.L_3 - .L_2)
	.align		4
.L_2:
        /*0010*/ 	.word	index@(matmul_kernel)
        /*0014*/ 	.word	0x000001c8


	//----- nvinfo : EIATTR_MIN_STACK_SIZE
	.align		4
.L_3:
        /*0018*/ 	.byte	0x04, 0x12
        /*001a*/ 	.short	(.L_5 - .L_4)
	.align		4
.L_4:
        /*001c*/ 	.word	index@(matmul_kernel)
        /*0020*/ 	.word	0x000001c8
.L_5:


//--------------------- .nv.info.matmul_kernel    --------------------------
	.section	.nv.info.matmul_kernel,"",@"SHT_CUDA_INFO"
	.sectionflags	@""
	.align	4


	//----- nvinfo : EIATTR_CUDA_API_VERSION
	.align		4
        /*0000*/ 	.byte	0x04, 0x37
        /*0002*/ 	.short	(.L_7 - .L_6)
.L_6:
        /*0004*/ 	.word	0x00000082


	//----- nvinfo : EIATTR_SW2861232_WAR
	.align		4
.L_7:
        /*0008*/ 	.byte	0x01, 0x35
	.zero		2


	//----- nvinfo : EIATTR_PARAM_CBANK
	.align		4
        /*000c*/ 	.byte	0x04, 0x0a
        /*000e*/ 	.short	(.L_9 - .L_8)
	.align		4
.L_8:
        /*0010*/ 	.word	index@(.nv.constant0.matmul_kernel)
        /*0014*/ 	.short	0x0160
        /*0016*/ 	.short	0x0050


	//----- nvinfo : EIATTR_CBANK_PARAM_SIZE
	.align		4
.L_9:
        /*0018*/ 	.byte	0x03, 0x19
        /*001a*/ 	.short	0x0050


	//----- nvinfo : EIATTR_KPARAM_INFO
	.align		4
        /*001c*/ 	.byte	0x04, 0x17
        /*001e*/ 	.short	(.L_11 - .L_10)
.L_10:
        /*0020*/ 	.word	0x00000000
        /*0024*/ 	.short	0x000d
        /*0026*/ 	.short	0x0048
        /*0028*/ 	.byte	0x00, 0xf4, 0x21, 0x00


	//----- nvinfo : EIATTR_KPARAM_INFO
	.align		4
.L_11:
        /*002c*/ 	.byte	0x04, 0x17
        /*002e*/ 	.short	(.L_13 - .L_12)
.L_12:
        /*0030*/ 	.word	0x00000000
        /*0034*/ 	.short	0x000c
        /*0036*/ 	.short	0x0040
        /*0038*/ 	.byte	0x00, 0xf4, 0x21, 0x00


	//----- nvinfo : EIATTR_KPARAM_INFO
	.align		4
.L_13:
        /*003c*/ 	.byte	0x04, 0x17
        /*003e*/ 	.short	(.L_15 - .L_14)
.L_14:
        /*0040*/ 	.word	0x00000000
        /*0044*/ 	.short	0x000b
        /*0046*/ 	.short	0x0038
        /*0048*/ 	.byte	0x00, 0xf0, 0x11, 0x00


	//----- nvinfo : EIATTR_KPARAM_INFO
	.align		4
.L_15:
        /*004c*/ 	.byte	0x04, 0x17
        /*004e*/ 	.short	(.L_17 - .L_16)
.L_16:
        /*0050*/ 	.word	0x00000000
        /*0054*/ 	.short	0x000a
        /*0056*/ 	.short	0x0034
        /*0058*/ 	.byte	0x00, 0xf0, 0x11, 0x00


	//----- nvinfo : EIATTR_KPARAM_INFO
	.align		4
.L_17:
        /*005c*/ 	.byte	0x04, 0x17
        /*005e*/ 	.short	(.L_19 - .L_18)
.L_18:
        /*0060*/ 	.word	0x00000000
        /*0064*/ 	.short	0x0009
        /*0066*/ 	.short	0x0030
        /*0068*/ 	.byte	0x00, 0xf0, 0x11, 0x00


	//----- nvinfo : EIATTR_KPARAM_INFO
	.align		4
.L_19:
        /*006c*/ 	.byte	0x04, 0x17
        /*006e*/ 	.short	(.L_21 - .L_20)
.L_20:
        /*0070*/ 	.word	0x00000000
        /*0074*/ 	.short	0x0008
        /*0076*/ 	.short	0x002c
        /*0078*/ 	.byte	0x00, 0xf0, 0x11, 0x00


	//----- nvinfo : EIATTR_KPARAM_INFO
	.align		4
.L_21:
        /*007c*/ 	.byte	0x04, 0x17
        /*007e*/ 	.short	(.L_23 - .L_22)
.L_22:
        /*0080*/ 	.word	0x00000000
        /*0084*/ 	.short	0x0007
        /*0086*/ 	.short	0x0028
        /*0088*/ 	.byte	0x00, 0xf0, 0x11, 0x00


	//----- nvinfo : EIATTR_KPARAM_INFO
	.align		4
.L_23:
        /*008c*/ 	.byte	0x04, 0x17
        /*008e*/ 	.short	(.L_25 - .L_24)
.L_24:
        /*0090*/ 	.word	0x00000000
        /*0094*/ 	.short	0x0006
        /*0096*/ 	.short	0x0024
        /*0098*/ 	.byte	0x00, 0xf0, 0x11, 0x00


	//----- nvinfo : EIATTR_KPARAM_INFO
	.align		4
.L_25:
        /*009c*/ 	.byte	0x04, 0x17
        /*009e*/ 	.short	(.L_27 - .L_26)
.L_26:
        /*00a0*/ 	.word	0x00000000
        /*00a4*/ 	.short	0x0005
        /*00a6*/ 	.short	0x0020
        /*00a8*/ 	.byte	0x00, 0xf0, 0x11, 0x00


	//----- nvinfo : EIATTR_KPARAM_INFO
	.align		4
.L_27:
        /*00ac*/ 	.byte	0x04, 0x17
        /*00ae*/ 	.short	(.L_29 - .L_28)
.L_28:
        /*00b0*/ 	.word	0x00000000
        /*00b4*/ 	.short	0x0004
        /*00b6*/ 	.short	0x001c
        /*00b8*/ 	.byte	0x00, 0xf0, 0x11, 0x00


	//----- nvinfo : EIATTR_KPARAM_INFO
	.align		4
.L_29:
        /*00bc*/ 	.byte	0x04, 0x17
        /*00be*/ 	.short	(.L_31 - .L_30)
.L_30:
        /*00c0*/ 	.word	0x00000000
        /*00c4*/ 	.short	0x0003
        /*00c6*/ 	.short	0x0018
        /*00c8*/ 	.byte	0x00, 0xf0, 0x11, 0x00


	//----- nvinfo : EIATTR_KPARAM_INFO
	.align		4
.L_31:
        /*00cc*/ 	.byte	0x04, 0x17
        /*00ce*/ 	.short	(.L_33 - .L_32)
.L_32:
        /*00d0*/ 	.word	0x00000000
        /*00d4*/ 	.short	0x0002
        /*00d6*/ 	.short	0x0010
        /*00d8*/ 	.byte	0x00, 0xf4, 0x21, 0x00


	//----- nvinfo : EIATTR_KPARAM_INFO
	.align		4
.L_33:
        /*00dc*/ 	.byte	0x04, 0x17
        /*00de*/ 	.short	(.L_35 - .L_34)
.L_34:
        /*00e0*/ 	.word	0x00000000
        /*00e4*/ 	.short	0x0001
        /*00e6*/ 	.short	0x0008
        /*00e8*/ 	.byte	0x00, 0xf4, 0x21, 0x00


	//----- nvinfo : EIATTR_KPARAM_INFO
	.align		4
.L_35:
        /*00ec*/ 	.byte	0x04, 0x17
        /*00ee*/ 	.short	(.L_37 - .L_36)
.L_36:
        /*00f0*/ 	.word	0x00000000
        /*00f4*/ 	.short	0x0000
        /*00f6*/ 	.short	0x0000
        /*00f8*/ 	.byte	0x00, 0xf4, 0x21, 0x00


	//----- nvinfo : EIATTR_MAXREG_COUNT
	.align		4
.L_37:
        /*00fc*/ 	.byte	0x03, 0x1b
        /*00fe*/ 	.short	0x00ff


	//----- nvinfo : EIATTR_NUM_BARRIERS
	.align		4
        /*0100*/ 	.byte	0x02, 0x4c
        /*0102*/ 	.byte	0x01
	.zero		1


	//----- nvinfo : EIATTR_ANNOTATIONS
	.align		4
        /*0104*/ 	.byte	0x04, 0x55
        /*0106*/ 	.short	(.L_39 - .L_38)


	//   ....[0]....
.L_38:
        /*0108*/ 	.word	0x00000001
        /*010c*/ 	.byte	0x90, 0x05, 0x00, 0x00, 0x01, 0x00, 0x00, 0x00, 0xf0, 0x07, 0x00, 0x00, 0x01, 0x00, 0x00, 0x00
        /* <DEDUP_REMOVED lines=58> */
        /*04bc*/ 	.byte	0xa0, 0x4a, 0x00, 0x00


	//----- nvinfo : EIATTR_MERCURY_ISA_VERSION
	.align		4
.L_39:
        /*04c0*/ 	.byte	0x03, 0x5f
        /*04c2*/ 	.short	0x0000


	//----- nvinfo : EIATTR_EXIT_INSTR_OFFSETS
	.align		4
        /*04c4*/ 	.byte	0x04, 0x1c
        /*04c6*/ 	.short	(.L_41 - .L_40)


	//   ....[0]....
.L_40:
        /*04c8*/ 	.word	0x00007690


	//   ....[1]....
        /*04cc*/ 	.word	0x000076c0


	//----- nvinfo : EIATTR_REQNTID
	.align		4
.L_41:
        /*04d0*/ 	.byte	0x04, 0x10
        /*04d2*/ 	.short	(.L_43 - .L_42)
.L_42:
        /*04d4*/ 	.word	0x00000100
        /*04d8*/ 	.word	0x00000001
        /*04dc*/ 	.word	0x00000001
.L_43:


//--------------------- .nv.callgraph             --------------------------
	.section	.nv.callgraph,"",@"SHT_CUDA_CALLGRAPH"
	.align	4
	.sectionentsize	8
	.align		4
        /*0000*/ 	.word	0x00000000
	.align		4
        /*0004*/ 	.word	0xffffffff
	.align		4
        /*0008*/ 	.word	0x00000000
	.align		4
        /*000c*/ 	.word	0xfffffffe
	.align		4
        /*0010*/ 	.word	0x00000000
	.align		4
        /*0014*/ 	.word	0xfffffffd
	.align		4
        /*0018*/ 	.word	0x00000000
	.align		4
        /*001c*/ 	.word	0xfffffffc


//--------------------- .nv.rel.action            --------------------------
	.section	.nv.rel.action,"",@"SHT_CUDA_RELOCINFO"
	.align	8
	.sectionentsize	8
        /*0000*/ 	.byte	0x73, 0x00, 0x00, 0x00, 0x00, 0x00, 0x00, 0x00, 0x00, 0x00, 0x00, 0x11, 0x25, 0x00, 0x05, 0x36


//--------------------- .nv.constant0.matmul_kernel --------------------------
	.section	.nv.constant0.matmul_kernel,"a",@progbits
	.sectionflags	@""
	.align	4
.nv.constant0.matmul_kernel:
	.zero		432


//--------------------- .text.matmul_kernel       --------------------------
	.section	.text.matmul_kernel,"ax",@progbits
	.sectioninfo	@"SHI_REGISTERS=255"
	.align	128
        .global         matmul_kernel
        .type           matmul_kernel,@function
        .size           matmul_kernel,(.L_x_5 - matmul_kernel)
        .other          matmul_kernel,@"STO_CUDA_ENTRY STV_DEFAULT"
matmul_kernel:
.text.matmul_kernel:
[----:B------:R-:W-:Y:S02]  /*0000*/  IMAD.MOV.U32 R1, RZ, RZ, c[0x0][0x28] ;  /* 0x00000a00ff017624 */ /* 0x000fe400078e00ff */
[----:B------:R-:W-:Y:S01]  /*0010*/  IMAD.MOV.U32 R0, RZ, RZ, c[0x0][0x17c] ;  /* 0x00005f00ff007624 */ /* 0x000fe200078e00ff */
[----:B------:R-:W0:Y:S01]  /*0020*/  S2R R5, SR_CTAID.X ;  /* 0x0000000000057919 */ /* 0x000e220000002500 */
[----:B------:R-:W-:Y:S01]  /*0030*/  ULDC.64 UR4, c[0x0][0x118] ;  /* 0x0000460000047ab9 */ /* 0x000fe20000000a00 */
[----:B------:R-:W-:Y:S02]  /*0040*/  IADD3 R1, R1, -0x1c8, RZ ;  /* 0xfffffe3801017810 */ /* 0x000fe40007ffe0ff */
[----:B------:R-:W-:Y:S01]  /*0050*/  IADD3 R0, R0, 0x3f, RZ ;  /* 0x0000003f00007810 */ /* 0x000fe20007ffe0ff */
[----:B------:R-:W1:Y:S03]  /*0060*/  S2R R36, SR_TID.X ;  /* 0x0000000000247919 */ /* 0x000e660000002100 */
[----:B------:R-:W-:-:S04]  /*0070*/  SHF.R.S32.HI R3, RZ, 0x1f, R0 ;  /* 0x0000001fff037819 */ /* 0x000fc80000011400 */
[----:B------:R-:W-:-:S04]  /*0080*/  LEA.HI R3, R3, R0, RZ, 0x6 ;  /* 0x0000000003037211 */ /* 0x000fc800078f30ff */
[----:B------:R-:W-:-:S05]  /*0090*/  SHF.R.S32.HI R3, RZ, 0x6, R3 ;  /* 0x00000006ff037819 */ /* 0x000fca0000011403 */
[----:B------:R-:W-:Y:S01]  /*00a0*/  IMAD.SHL.U32 R4, R3, 0x8, RZ ;  /* 0x0000000803047824 */ /* 0x000fe200078e00ff */
[----:B0-----:R-:W-:-:S04]  /*00b0*/  IABS R8, R5 ;  /* 0x0000000500087213 */ /* 0x001fc80000000000 */
[-C--:B------:R-:W-:Y:S02]  /*00c0*/  IABS R7, R4.reuse ;  /* 0x0000000400077213 */ /* 0x080fe40000000000 */
[----:B------:R-:W-:Y:S02]  /*00d0*/  IABS R10, R4 ;  /* 0x00000004000a7213 */ /* 0x000fe40000000000 */
[----:B------:R-:W0:Y:S01]  /*00e0*/  I2F.RP R0, R7 ;  /* 0x0000000700007306 */ /* 0x000e220000209400 */
[C---:B-1----:R-:W-:Y:S02]  /*00f0*/  LOP3.LUT R37, R36.reuse, 0xff, RZ, 0xc0, !PT ;  /* 0x000000ff24257812 */ /* 0x042fe400078ec0ff */
[----:B------:R-:W-:-:S05]  /*0100*/  LOP3.LUT R12, R36, 0xe0, RZ, 0xc0, !PT ;  /* 0x000000e0240c7812 */ /* 0x000fca00078ec0ff */
[----:B0-----:R-:W0:Y:S02]  /*0110*/  MUFU.RCP R0, R0 ;  /* 0x0000000000007308 */ /* 0x001e240000001000 */
[----:B0-----:R-:W-:Y:S01]  /*0120*/  IADD3 R2, R0, 0xffffffe, RZ ;  /* 0x0ffffffe00027810 */ /* 0x001fe20007ffe0ff */
[----:B------:R-:W-:-:S05]  /*0130*/  IMAD.MOV R0, RZ, RZ, -R10 ;  /* 0x000000ffff007224 */ /* 0x000fca00078e0a0a */
[----:B------:R0:W1:Y:S02]  /*0140*/  F2I.FTZ.U32.TRUNC.NTZ R3, R2 ;  /* 0x0000000200037305 */ /* 0x000064000021f000 */
[----:B0-----:R-:W-:Y:S02]  /*0150*/  IMAD.MOV.U32 R2, RZ, RZ, RZ ;  /* 0x000000ffff027224 */ /* 0x001fe400078e00ff */
[----:B-1----:R-:W-:-:S04]  /*0160*/  IMAD.MOV R6, RZ, RZ, -R3 ;  /* 0x000000ffff067224 */ /* 0x002fc800078e0a03 */
[----:B------:R-:W-:Y:S02]  /*0170*/  IMAD R9, R6, R7, RZ ;  /* 0x0000000706097224 */ /* 0x000fe400078e02ff */
[----:B------:R-:W-:Y:S02]  /*0180*/  IMAD.MOV.U32 R6, RZ, RZ, R8 ;  /* 0x000000ffff067224 */ /* 0x000fe400078e0008 */
[----:B------:R-:W-:-:S06]  /*0190*/  IMAD.HI.U32 R3, R3, R9, R2 ;  /* 0x0000000903037227 */ /* 0x000fcc00078e0002 */
[----:B------:R-:W-:-:S04]  /*01a0*/  IMAD.HI.U32 R3, R3, R6, RZ ;  /* 0x0000000603037227 */ /* 0x000fc800078e00ff */
[----:B------:R-:W-:-:S05]  /*01b0*/  IMAD R0, R3, R0, R6 ;  /* 0x0000000003007224 */ /* 0x000fca00078e0206 */
[----:B------:R-:W-:-:S13]  /*01c0*/  ISETP.GT.U32.AND P1, PT, R7, R0, PT ;  /* 0x000000000700720c */ /* 0x000fda0003f24070 */
[----:B------:R-:W-:Y:S01]  /*01d0*/  @!P1 IMAD.IADD R0, R0, 0x1, -R7 ;  /* 0x0000000100009824 */ /* 0x000fe200078e0a07 */
[----:B------:R-:W-:Y:S02]  /*01e0*/  @!P1 IADD3 R3, R3, 0x1, RZ ;  /* 0x0000000103039810 */ /* 0x000fe40007ffe0ff */
[----:B------:R-:W-:Y:S02]  /*01f0*/  ISETP.NE.AND P1, PT, R4, RZ, PT ;  /* 0x000000ff0400720c */ /* 0x000fe40003f25270 */
[----:B------:R-:W-:Y:S02]  /*0200*/  ISETP.GE.U32.AND P0, PT, R0, R7, PT ;  /* 0x000000070000720c */ /* 0x000fe40003f06070 */
[----:B------:R-:W-:-:S04]  /*0210*/  LOP3.LUT R0, R5, R4, RZ, 0x3c, !PT ;  /* 0x0000000405007212 */ /* 0x000fc800078e3cff */
[----:B------:R-:W-:Y:S01]  /*0220*/  ISETP.GE.AND P2, PT, R0, RZ, PT ;  /* 0x000000ff0000720c */ /* 0x000fe20003f46270 */
[----:B------:R-:W-:-:S05]  /*0230*/  IMAD.MOV.U32 R0, RZ, RZ, c[0x0][0x178] ;  /* 0x00005e00ff007624 */ /* 0x000fca00078e00ff */
[----:B------:R-:W-:Y:S02]  /*0240*/  IADD3 R0, R0, 0x1ff, RZ ;  /* 0x000001ff00007810 */ /* 0x000fe40007ffe0ff */
[----:B------:R-:W-:-:S05]  /*0250*/  @P0 IADD3 R3, R3, 0x1, RZ ;  /* 0x0000000103030810 */ /* 0x000fca0007ffe0ff */
[----:B------:R-:W-:Y:S01]  /*0260*/  IMAD.MOV.U32 R2, RZ, RZ, R3 ;  /* 0x000000ffff027224 */ /* 0x000fe200078e0003 */
[----:B------:R-:W-:-:S03]  /*0270*/  SHF.R.S32.HI R3, RZ, 0x1f, R0 ;  /* 0x0000001fff037819 */ /* 0x000fc60000011400 */
[----:B------:R-:W-:Y:S01]  /*0280*/  @!P2 IMAD.MOV R2, RZ, RZ, -R2 ;  /* 0x000000ffff02a224 */ /* 0x000fe200078e0a02 */
[----:B------:R-:W-:Y:S02]  /*0290*/  @!P1 LOP3.LUT R2, RZ, R4, RZ, 0x33, !PT ;  /* 0x00000004ff029212 */ /* 0x000fe400078e33ff */
[----:B------:R-:W-:-:S03]  /*02a0*/  LEA.HI R3, R3, R0, RZ, 0x9 ;  /* 0x0000000003037211 */ /* 0x000fc600078f48ff */
[----:B------:R-:W-:Y:S02]  /*02b0*/  IMAD.SHL.U32 R8, R2, 0x8, RZ ;  /* 0x0000000802087824 */ /* 0x000fe400078e00ff */
[----:B------:R-:W-:-:S03]  /*02c0*/  IMAD.MOV R2, RZ, RZ, -R2 ;  /* 0x000000ffff027224 */ /* 0x000fc600078e0a02 */
[----:B------:R-:W-:Y:S01]  /*02d0*/  LEA.HI.SX32 R3, R3, -R8, 0x17 ;  /* 0x8000000803037211 */ /* 0x000fe200078fbaff */
[----:B------:R-:W-:-:S03]  /*02e0*/  IMAD R4, R4, R2, R5 ;  /* 0x0000000204047224 */ /* 0x000fc600078e0205 */
[----:B------:R-:W-:Y:S02]  /*02f0*/  IMNMX R11, R3, 0x8, PT ;  /* 0x00000008030b7817 */ /* 0x000fe40003800200 */
[----:B------:R-:W-:Y:S02]  /*0300*/  IABS R9, R4 ;  /* 0x0000000400097213 */ /* 0x000fe40000000000 */
[----:B------:R-:W-:-:S04]  /*0310*/  IABS R7, R11 ;  /* 0x0000000b00077213 */ /* 0x000fc80000000000 */
[----:B------:R-:W0:Y:S08]  /*0320*/  I2F.RP R0, R7 ;  /* 0x0000000700007306 */ /* 0x000e300000209400 */
[----:B0-----:R-:W0:Y:S02]  /*0330*/  MUFU.RCP R0, R0 ;  /* 0x0000000000007308 */ /* 0x001e240000001000 */
[----:B0-----:R-:W-:-:S06]  /*0340*/  IADD3 R3, R0, 0xffffffe, RZ ;  /* 0x0ffffffe00037810 */ /* 0x001fcc0007ffe0ff */
[----:B------:R-:W0:Y:S02]  /*0350*/  F2I.FTZ.U32.TRUNC.NTZ R3, R3 ;  /* 0x0000000300037305 */ /* 0x000e24000021f000 */
[----:B0-----:R-:W-:-:S04]  /*0360*/  IMAD.MOV R6, RZ, RZ, -R3 ;  /* 0x000000ffff067224 */ /* 0x001fc800078e0a03 */
[----:B------:R-:W-:Y:S01]  /*0370*/  IMAD.MOV.U32 R2, RZ, RZ, R6 ;  /* 0x000000ffff027224 */ /* 0x000fe200078e0006 */
[----:B------:R-:W-:-:S03]  /*0380*/  IABS R6, R11 ;  /* 0x0000000b00067213 */ /* 0x000fc60000000000 */
[----:B------:R-:W-:Y:S02]  /*0390*/  IMAD R5, R2, R7, RZ ;  /* 0x0000000702057224 */ /* 0x000fe400078e02ff */
[----:B------:R-:W-:Y:S02]  /*03a0*/  IMAD.MOV.U32 R2, RZ, RZ, RZ ;  /* 0x000000ffff027224 */ /* 0x000fe400078e00ff */
[----:B------:R-:W-:Y:S02]  /*03b0*/  IMAD.MOV R0, RZ, RZ, -R6 ;  /* 0x000000ffff007224 */ /* 0x000fe400078e0a06 */
[----:B------:R-:W-:-:S04]  /*03c0*/  IMAD.HI.U32 R2, R3, R5, R2 ;  /* 0x0000000503027227 */ /* 0x000fc800078e0002 */
[----:B------:R-:W-:Y:S02]  /*03d0*/  IMAD.MOV.U32 R6, RZ, RZ, c[0x0][0x180] ;  /* 0x00006000ff067624 */ /* 0x000fe400078e00ff */
[----:B------:R-:W-:-:S03]  /*03e0*/  IMAD.HI.U32 R2, R2, R9, RZ ;  /* 0x0000000902027227 */ /* 0x000fc600078e00ff */
[----:B------:R-:W-:Y:S01]  /*03f0*/  IADD3 R6, R6, 0x1f, RZ ;  /* 0x0000001f06067810 */ /* 0x000fe20007ffe0ff */
[----:B------:R-:W-:-:S05]  /*0400*/  IMAD R0, R2, R0, R9 ;  /* 0x0000000002007224 */ /* 0x000fca00078e0209 */
[----:B------:R-:W-:-:S13]  /*0410*/  ISETP.GT.U32.AND P1, PT, R7, R0, PT ;  /* 0x000000000700720c */ /* 0x000fda0003f24070 */
[----:B------:R-:W-:Y:S01]  /*0420*/  @!P1 IMAD.IADD R0, R0, 0x1, -R7 ;  /* 0x0000000100009824 */ /* 0x000fe200078e0a07 */
[----:B------:R-:W-:Y:S02]  /*0430*/  @!P1 IADD3 R2, R2, 0x1, RZ ;  /* 0x0000000102029810 */ /* 0x000fe40007ffe0ff */
[----:B------:R-:W-:Y:S02]  /*0440*/  ISETP.NE.AND P1, PT, R11, RZ, PT ;  /* 0x000000ff0b00720c */ /* 0x000fe40003f25270 */
[----:B------:R-:W-:Y:S02]  /*0450*/  ISETP.GE.U32.AND P0, PT, R0, R7, PT ;  /* 0x000000070000720c */ /* 0x000fe40003f06070 */
[----:B------:R-:W-:-:S04]  /*0460*/  LOP3.LUT R0, R4, R11, RZ, 0x3c, !PT ;  /* 0x0000000b04007212 */ /* 0x000fc800078e3cff */
[----:B------:R-:W-:-:S07]  /*0470*/  ISETP.GE.AND P2, PT, R0, RZ, PT ;  /* 0x000000ff0000720c */ /* 0x000fce0003f46270 */
[----:B------:R-:W-:Y:S02]  /*0480*/  @P0 IADD3 R2, R2, 0x1, RZ ;  /* 0x0000000102020810 */ /* 0x000fe40007ffe0ff */
[----:B------:R-:W-:-:S04]  /*0490*/  ISETP.GT.AND P0, PT, R6, 0x1f, PT ;  /* 0x0000001f0600780c */ /* 0x000fc80003f04270 */
[----:B------:R-:W-:Y:S01]  /*04a0*/  @!P2 IMAD.MOV R2, RZ, RZ, -R2 ;  /* 0x000000ffff02a224 */ /* 0x000fe200078e0a02 */
[----:B------:R-:W-:-:S05]  /*04b0*/  @!P1 LOP3.LUT R2, RZ, R11, RZ, 0x33, !PT ;  /* 0x0000000bff029212 */ /* 0x000fca00078e33ff */
[----:B------:R-:W-:Y:S02]  /*04c0*/  IMAD.MOV R0, RZ, RZ, -R2 ;  /* 0x000000ffff007224 */ /* 0x000fe400078e0a02 */
[----:B------:R-:W-:Y:S02]  /*04d0*/  IMAD.SHL.U32 R187, R2, 0x40, RZ ;  /* 0x0000004002bb7824 */ /* 0x000fe400078e00ff */
[----:B------:R-:W-:-:S04]  /*04e0*/  IMAD R0, R11, R0, R4 ;  /* 0x000000000b007224 */ /* 0x000fc800078e0204 */
[----:B------:R-:W-:-:S04]  /*04f0*/  IMAD.IADD R0, R8, 0x1, R0 ;  /* 0x0000000108007824 */ /* 0x000fc800078e0200 */
[----:B------:R-:W-:Y:S02]  /*0500*/  IMAD R208, R0, 0x200, R37 ;  /* 0x0000020000d07824 */ /* 0x000fe400078e0225 */
[----:B------:R-:W-:-:S03]  /*0510*/  IMAD.MOV.U32 R0, RZ, RZ, c[0x0][0x180] ;  /* 0x00006000ff007624 */ /* 0x000fc600078e00ff */
[----:B------:R-:W-:Y:S01]  /*0520*/  IADD3 R209, R208, 0x100, RZ ;  /* 0x00000100d0d17810 */ /* 0x000fe20007ffe0ff */
[----:B------:R-:W-:Y:S05]  /*0530*/  @P0 BRA `(.L_x_0) ;  /* 0x0000023000000947 */ /* 0x000fea0003800000 */
[----:B------:R-:W-:Y:S01]  /*0540*/  IMAD.SHL.U32 R0, R36, 0x200, RZ ;  /* 0x0000020024007824 */ /* 0x000fe200078e00ff */
[----:B------:R-:W-:Y:S01]  /*0550*/  CS2R R76, SRZ ;  /* 0x00000000004c7805 */ /* 0x000fe2000001ff00 */
[----:B------:R-:W-:Y:S01]  /*0560*/  CS2R R78, SRZ ;  /* 0x00000000004e7805 */ /* 0x000fe2000001ff00 */
[----:B------:R-:W-:Y:S01]  /*0570*/  CS2R R32, SRZ ;  /* 0x0000000000207805 */ /* 0x000fe2000001ff00 */
[----:B------:R-:W-:Y:S01]  /*0580*/  CS2R R34, SRZ ;  /* 0x0000000000227805 */ /* 0x000fe2000001ff00 */
[----:B------:R0:W-:Y:S01]  /*0590*/  STL [R1+0x1a0], R0 ;  /* 0x0001a00001007387 */ /* 0x0001e20000100800 */
[----:B------:R-:W-:Y:S01]  /*05a0*/  CS2R R44, SRZ ;  /* 0x00000000002c7805 */ /* 0x000fe2000001ff00 */
        /* <DEDUP_REMOVED lines=27> */
[----:B------:R-:W-:Y:S05]  /*0760*/  BRA `(.L_x_1) ;  /* 0x0000433000007947 */ /* 0x000fea0003800000 */
.L_x_0:
[----:B------:R-:W-:Y:S01]  /*0770*/  IABS R20, c[0x0][0x178] ;  /* 0x00005e0000147a13 */ /* 0x000fe20000000000 */
[C---:B------:R-:W-:Y:S01]  /*0780*/  IMAD.SHL.U32 R185, R36.reuse, 0x2, RZ ;  /* 0x0000000224b97824 */ /* 0x040fe200078e00ff */
[----:B------:R-:W-:Y:S01]  /*0790*/  IABS R15, c[0x0][0x17c] ;  /* 0x00005f00000f7a13 */ /* 0x000fe20000000000 */
[----:B------:R-:W-:Y:S01]  /*07a0*/  IMAD.SHL.U32 R23, R36, 0x200, RZ ;  /* 0x0000020024177824 */ /* 0x000fe200078e00ff */
[----:B------:R-:W0:Y:S01]  /*07b0*/  I2F.RP R8, R20 ;  /* 0x0000001400087306 */ /* 0x000e220000209400 */
[----:B------:R-:W-:Y:S01]  /*07c0*/  IABS R10, R209 ;  /* 0x000000d1000a7213 */ /* 0x000fe20000000000 */
[----:B------:R-:W-:Y:S01]  /*07d0*/  IMAD.MOV.U32 R212, RZ, RZ, c[0x0][0x188] ;  /* 0x00006200ffd47624 */ /* 0x000fe200078e00ff */
[----:B------:R-:W-:Y:S01]  /*07e0*/  IABS R11, R208 ;  /* 0x000000d0000b7213 */ /* 0x000fe20000000000 */
[----:B------:R1:W-:Y:S01]  /*07f0*/  STL [R1+0x1a0], R23 ;  /* 0x0001a01701007387 */ /* 0x0003e20000100800 */
[----:B------:R-:W-:Y:S01]  /*0800*/  LEA.HI R13, R12, R187, RZ, 0x1b ;  /* 0x000000bb0c0d7211 */ /* 0x000fe200078fd8ff */
[----:B------:R-:W-:Y:S01]  /*0810*/  IMAD.SHL.U32 R184, R37, 0x2, RZ ;  /* 0x0000000225b87824 */ /* 0x000fe200078e00ff */
[----:B------:R-:W-:Y:S01]  /*0820*/  ISETP.GE.AND P3, PT, R208, RZ, PT ;  /* 0x000000ffd000720c */ /* 0x000fe20003f66270 */
[----:B------:R-:W2:Y:S01]  /*0830*/  I2F.RP R7, R15 ;  /* 0x0000000f00077306 */ /* 0x000ea20000209400 */
[C---:B------:R-:W-:Y:S01]  /*0840*/  IADD3 R21, R13.reuse, 0x20, RZ ;  /* 0x000000200d157810 */ /* 0x040fe20007ffe0ff */
[C---:B------:R-:W-:Y:S01]  /*0850*/  IMAD R31, R212.reuse, 0x1f, RZ ;  /* 0x0000001fd41f7824 */ /* 0x040fe200078e02ff */
[C---:B------:R-:W-:Y:S01]  /*0860*/  IADD3 R22, R13.reuse, 0x18, RZ ;  /* 0x000000180d167810 */ /* 0x040fe20007ffe0ff */
[C---:B------:R-:W-:Y:S01]  /*0870*/  IMAD R33, R212.reuse, 0x1e, RZ ;  /* 0x0000001ed4217824 */ /* 0x040fe200078e02ff */
[----:B------:R-:W-:Y:S01]  /*0880*/  IABS R16, R21 ;  /* 0x0000001500107213 */ /* 0x000fe20000000000 */
[C---:B------:R-:W-:Y:S01]  /*0890*/  IMAD R35, R212.reuse, 0x1d, RZ ;  /* 0x0000001dd4237824 */ /* 0x040fe200078e02ff */
[C---:B------:R-:W-:Y:S01]  /*08a0*/  IADD3 R17, R13.reuse, 0x30, RZ ;  /* 0x000000300d117810 */ /* 0x040fe20007ffe0ff */
[----:B0-----:R-:W0:Y:S01]  /*08b0*/  MUFU.RCP R8, R8 ;  /* 0x0000000800087308 */ /* 0x001e220000001000 */
[----:B------:R-:W-:Y:S01]  /*08c0*/  IABS R18, R22 ;  /* 0x0000001600127213 */ /* 0x000fe20000000000 */
[C---:B------:R-:W-:Y:S01]  /*08d0*/  IMAD R89, R212.reuse, 0x1c, RZ ;  /* 0x0000001cd4597824 */ /* 0x040fe200078e02ff */
[----:B------:R-:W-:Y:S01]  /*08e0*/  IABS R12, R17 ;  /* 0x00000011000c7213 */ /* 0x000fe20000000000 */
[C---:B------:R-:W-:Y:S01]  /*08f0*/  IMAD R91, R212.reuse, 0x1b, RZ ;  /* 0x0000001bd45b7824 */ /* 0x040fe200078e02ff */
[----:B------:R-:W-:Y:S01]  /*0900*/  IADD3 R19, R13, 0x28, RZ ;  /* 0x000000280d137810 */ /* 0x000fe20007ffe0ff */
[----:B------:R-:W-:Y:S01]  /*0910*/  IMAD R93, R212, 0x1a, RZ ;  /* 0x0000001ad45d7824 */ /* 0x000fe200078e02ff */
[----:B------:R-:W-:Y:S01]  /*0920*/  LOP3.LUT R32, R184, 0x10, RZ, 0x3c, !PT ;  /* 0x00000010b8207812 */ /* 0x000fe200078e3cff */
[----:B--2---:R-:W2:Y:S01]  /*0930*/  MUFU.RCP R7, R7 ;  /* 0x0000000700077308 */ /* 0x004ea20000001000 */
[----:B------:R-:W-:Y:S01]  /*0940*/  IABS R14, R19 ;  /* 0x00000013000e7213 */ /* 0x000fe20000000000 */
[----:B------:R-:W-:Y:S01]  /*0950*/  IMAD R95, R212, 0x19, RZ ;  /* 0x00000019d45f7824 */ /* 0x000fe200078e02ff */
[----:B------:R-:W-:Y:S01]  /*0960*/  LOP3.LUT R32, R184, 0x40, RZ, 0x3c, !PT ;  /* 0x00000040b8207812 */ /* 0x000fe200078e3cff */
[----:B------:R-:W-:Y:S01]  /*0970*/  IMAD R27, R212, 0x18, RZ ;  /* 0x00000018d41b7824 */ /* 0x000fe200078e02ff */
[----:B------:R-:W-:Y:S01]  /*0980*/  LOP3.LUT R32, R184, 0x70, RZ, 0x3c, !PT ;  /* 0x00000070b8207812 */ /* 0x000fe200078e3cff */
[C---:B------:R-:W-:Y:S01]  /*0990*/  IMAD R25, R212.reuse, 0x17, RZ ;  /* 0x00000017d4197824 */ /* 0x040fe200078e02ff */
[----:B------:R-:W-:Y:S01]  /*09a0*/  LOP3.LUT R186, R23, 0x2000, RZ, 0xc0, !PT ;  /* 0x0000200017ba7812 */ /* 0x000fe200078ec0ff */
[----:B-1----:R-:W-:Y:S01]  /*09b0*/  IMAD R23, R212, 0x16, RZ ;  /* 0x00000016d4177824 */ /* 0x002fe200078e02ff */
[----:B0-----:R-:W-:Y:S01]  /*09c0*/  IADD3 R4, R8, 0xffffffe, RZ ;  /* 0x0ffffffe08047810 */ /* 0x001fe20007ffe0ff */
[----:B------:R-:W-:Y:S01]  /*09d0*/  IMAD R250, R212, 0x6, RZ ;  /* 0x00000006d4fa7824 */ /* 0x000fe200078e02ff */
[----:B------:R-:W-:Y:S01]  /*09e0*/  LOP3.LUT R88, R184, 0x20, RZ, 0x3c, !PT ;  /* 0x00000020b8587812 */ /* 0x000fe200078e3cff */
[C---:B------:R-:W-:Y:S01]  /*09f0*/  IMAD R244, R212.reuse, 0x5, RZ ;  /* 0x00000005d4f47824 */ /* 0x040fe200078e02ff */
[----:B------:R0:W1:Y:S01]  /*0a00*/  F2I.FTZ.U32.TRUNC.NTZ R5, R4 ;  /* 0x0000000400057305 */ /* 0x000062000021f000 */
[----:B------:R-:W-:Y:S01]  /*0a10*/  IMAD.SHL.U32 R236, R212, 0x4, RZ ;  /* 0x00000004d4ec7824 */ /* 0x000fe200078e00ff */
[----:B------:R-:W-:Y:S01]  /*0a20*/  LOP3.LUT R34, R184, 0x30, RZ, 0x3c, !PT ;  /* 0x00000030b8227812 */ /* 0x000fe200078e3cff */
[C---:B------:R-:W-:Y:S01]  /*0a30*/  IMAD R228, R212.reuse, 0x3, RZ ;  /* 0x00000003d4e47824 */ /* 0x040fe200078e02ff */
[----:B--2---:R-:W-:Y:S01]  /*0a40*/  IADD3 R2, R7, 0xffffffe, RZ ;  /* 0x0ffffffe07027810 */ /* 0x004fe20007ffe0ff */
[----:B------:R-:W-:Y:S01]  /*0a50*/  IMAD.SHL.U32 R220, R212, 0x2, RZ ;  /* 0x00000002d4dc7824 */ /* 0x000fe200078e00ff */
[----:B------:R-:W-:Y:S01]  /*0a60*/  CS2R R80, SRZ ;  /* 0x0000000000507805 */ /* 0x000fe2000001ff00 */
[----:B------:R-:W-:Y:S01]  /*0a70*/  CS2R R82, SRZ ;  /* 0x0000000000527805 */ /* 0x000fe2000001ff00 */
[----:B------:R-:W2:Y:S01]  /*0a80*/  F2I.FTZ.U32.TRUNC.NTZ R3, R2 ;  /* 0x0000000200037305 */ /* 0x000ea2000021f000 */
[----:B0-----:R-:W-:Y:S01]  /*0a90*/  IMAD.MOV.U32 R4, RZ, RZ, RZ ;  /* 0x000000ffff047224 */ /* 0x001fe200078e00ff */
[----:B------:R-:W-:Y:S01]  /*0aa0*/  CS2R R76, SRZ ;  /* 0x00000000004c7805 */ /* 0x000fe2000001ff00 */
[----:B------:R-:W-:Y:S01]  /*0ab0*/  CS2R R78, SRZ ;  /* 0x00000000004e7805 */ /* 0x000fe2000001ff00 */
[----:B------:R-:W-:Y:S01]  /*0ac0*/  CS2R R72, SRZ ;  /* 0x0000000000487805 */ /* 0x000fe2000001ff00 */
[----:B------:R-:W-:Y:S01]  /*0ad0*/  CS2R R74, SRZ ;  /* 0x00000000004a7805 */ /* 0x000fe2000001ff00 */
[----:B------:R-:W-:Y:S01]  /*0ae0*/  CS2R R68, SRZ ;  /* 0x0000000000447805 */ /* 0x000fe2000001ff00 */
[----:B------:R-:W-:Y:S01]  /*0af0*/  CS2R R70, SRZ ;  /* 0x0000000000467805 */ /* 0x000fe2000001ff00 */
[--C-:B-1----:R-:W-:Y:S01]  /*0b00*/  IMAD.MOV R9, RZ, RZ, -R5.reuse ;  /* 0x000000ffff097224 */ /* 0x102fe200078e0a05 */
[----:B------:R-:W-:Y:S01]  /*0b10*/  CS2R R64, SRZ ;  /* 0x0000000000407805 */ /* 0x000fe2000001ff00 */
[----:B------:R-:W-:Y:S01]  /*0b20*/  CS2R R66, SRZ ;  /* 0x0000000000427805 */ /* 0x000fe2000001ff00 */
[----:B------:R-:W-:Y:S01]  /*0b30*/  CS2R R60, SRZ ;  /* 0x00000000003c7805 */ /* 0x000fe2000001ff00 */
[----:B------:R-:W-:Y:S01]  /*0b40*/  IMAD R9, R9, R20, RZ ;  /* 0x0000001409097224 */ /* 0x000fe200078e02ff */
[----:B------:R-:W-:Y:S01]  /*0b50*/  CS2R R62, SRZ ;  /* 0x00000000003e7805 */ /* 0x000fe2000001ff00 */
[----:B------:R-:W-:Y:S01]  /*0b60*/  CS2R R56, SRZ ;  /* 0x0000000000387805 */ /* 0x000fe2000001ff00 */
[----:B------:R-:W-:Y:S01]  /*0b70*/  CS2R R58, SRZ ;  /* 0x00000000003a7805 */ /* 0x000fe2000001ff00 */
[----:B------:R-:W-:Y:S01]  /*0b80*/  IMAD.HI.U32 R5, R5, R9, R4 ;  /* 0x0000000905057227 */ /* 0x000fe200078e0004 */
[----:B------:R-:W-:Y:S01]  /*0b90*/  CS2R R52, SRZ ;  /* 0x0000000000347805 */ /* 0x000fe2000001ff00 */
[----:B------:R-:W-:Y:S01]  /*0ba0*/  CS2R R54, SRZ ;  /* 0x0000000000367805 */ /* 0x000fe2000001ff00 */
[----:B------:R-:W-:Y:S01]  /*0bb0*/  CS2R R48, SRZ ;  /* 0x0000000000307805 */ /* 0x000fe2000001ff00 */
[----:B------:R-:W-:Y:S01]  /*0bc0*/  IMAD.MOV.U32 R9, RZ, RZ, R10 ;  /* 0x000000ffff097224 */ /* 0x000fe200078e000a */
[----:B------:R-:W-:Y:S01]  /*0bd0*/  CS2R R50, SRZ ;  /* 0x0000000000327805 */ /* 0x000fe2000001ff00 */
[----:B--2---:R-:W-:Y:S01]  /*0be0*/  IMAD.MOV R4, RZ, RZ, -R3 ;  /* 0x000000ffff047224 */ /* 0x004fe200078e0a03 */
[----:B------:R-:W-:Y:S01]  /*0bf0*/  CS2R R44, SRZ ;  /* 0x00000000002c7805 */ /* 0x000fe2000001ff00 */
[C---:B------:R-:W-:Y:S01]  /*0c00*/  IMAD.HI.U32 R2, R5.reuse, R9, RZ ;  /* 0x0000000905027227 */ /* 0x040fe200078e00ff */
[----:B------:R-:W-:Y:S01]  /*0c10*/  CS2R R46, SRZ ;  /* 0x00000000002e7805 */ /* 0x000fe2000001ff00 */
[----:B------:R-:W-:Y:S01]  /*0c20*/  CS2R R40, SRZ ;  /* 0x0000000000287805 */ /* 0x000fe2000001ff00 */
[----:B------:R-:W-:Y:S01]  /*0c30*/  CS2R R42, SRZ ;  /* 0x00000000002a7805 */ /* 0x000fe2000001ff00 */
[----:B------:R-:W-:Y:S01]  /*0c40*/  IMAD.HI.U32 R5, R5, R11, RZ ;  /* 0x0000000b05057227 */ /* 0x000fe200078e00ff */
[----:B------:R-:W-:Y:S01]  /*0c50*/  CS2R R38, SRZ ;  /* 0x0000000000267805 */ /* 0x000fe2000001ff00 */
[----:B------:R-:W-:Y:S01]  /*0c60*/  CS2R R136, SRZ ;  /* 0x0000000000887805 */ /* 0x000fe2000001ff00 */
[----:B------:R-:W-:Y:S01]  /*0c70*/  CS2R R138, SRZ ;  /* 0x00000000008a7805 */ /* 0x000fe2000001ff00 */
[----:B------:R-:W-:Y:S01]  /*0c80*/  IMAD R7, R4, R15, RZ ;  /* 0x0000000f04077224 */ /* 0x000fe200078e02ff */
[----:B------:R-:W-:Y:S01]  /*0c90*/  CS2R R132, SRZ ;  /* 0x0000000000847805 */ /* 0x000fe2000001ff00 */
[----:B------:R-:W-:Y:S01]  /*0ca0*/  IMAD.MOV R4, RZ, RZ, -R2 ;  /* 0x000000ffff047224 */ /* 0x000fe200078e0a02 */
[----:B------:R-:W-:Y:S01]  /*0cb0*/  CS2R R134, SRZ ;  /* 0x0000000000867805 */ /* 0x000fe2000001ff00 */
[----:B------:R-:W-:Y:S01]  /*0cc0*/  IMAD.MOV R5, RZ, RZ, -R5 ;  /* 0x000000ffff057224 */ /* 0x000fe200078e0a05 */
[----:B------:R-:W-:Y:S01]  /*0cd0*/  CS2R R128, SRZ ;  /* 0x0000000000807805 */ /* 0x000fe2000001ff00 */
[C---:B------:R-:W-:Y:S01]  /*0ce0*/  IMAD R9, R20.reuse, R4, R9 ;  /* 0x0000000414097224 */ /* 0x040fe200078e0209 */
[----:B------:R-:W-:Y:S01]  /*0cf0*/  CS2R R130, SRZ ;  /* 0x0000000000827805 */ /* 0x000fe2000001ff00 */
[C---:B------:R-:W-:Y:S01]  /*0d00*/  IMAD R11, R20.reuse, R5, R11 ;  /* 0x00000005140b7224 */ /* 0x040fe200078e020b */
[----:B------:R-:W-:Y:S01]  /*0d10*/  CS2R R124, SRZ ;  /* 0x00000000007c7805 */ /* 0x000fe2000001ff00 */
[----:B------:R-:W-:Y:S01]  /*0d20*/  IMAD.MOV.U32 R2, RZ, RZ, RZ ;  /* 0x000000ffff027224 */ /* 0x000fe200078e00ff */
[C---:B------:R-:W-:Y:S01]  /*0d30*/  ISETP.GT.U32.AND P0, PT, R20.reuse, R9, PT ;  /* 0x000000091400720c */ /* 0x040fe20003f04070 */
[----:B------:R-:W-:Y:S01]  /*0d40*/  CS2R R126, SRZ ;  /* 0x00000000007e7805 */ /* 0x000fe2000001ff00 */
[----:B------:R-:W-:Y:S01]  /*0d50*/  ISETP.GT.U32.AND P1, PT, R20, R11, PT ;  /* 0x0000000b1400720c */ /* 0x000fe20003f24070 */
[----:B------:R-:W-:Y:S01]  /*0d60*/  IMAD.HI.U32 R3, R3, R7, R2 ;  /* 0x0000000703037227 */ /* 0x000fe200078e0002 */
[----:B------:R-:W-:Y:S01]  /*0d70*/  IADD3 R2, R13, 0x38, RZ ;  /* 0x000000380d027810 */ /* 0x000fe20007ffe0ff */
[----:B------:R-:W-:Y:S01]  /*0d80*/  CS2R R120, SRZ ;  /* 0x0000000000787805 */ /* 0x000fe2000001ff00 */
[----:B------:R-:W-:Y:S01]  /*0d90*/  CS2R R122, SRZ ;  /* 0x00000000007a7805 */ /* 0x000fe2000001ff00 */
[----:B------:R-:W-:Y:S01]  /*0da0*/  CS2R R116, SRZ ;  /* 0x0000000000747805 */ /* 0x000fe2000001ff00 */
[----:B------:R-:W-:Y:S01]  /*0db0*/  IABS R10, R2 ;  /* 0x00000002000a7213 */ /* 0x000fe20000000000 */
[----:B------:R-:W-:Y:S01]  /*0dc0*/  IMAD.HI.U32 R7, R3, R16, RZ ;  /* 0x0000001003077227 */ /* 0x000fe200078e00ff */
[----:B------:R-:W-:Y:S01]  /*0dd0*/  ISETP.GE.AND P4, PT, R2, RZ, PT ;  /* 0x000000ff0200720c */ /* 0x000fe20003f86270 */
[----:B------:R-:W-:Y:S01]  /*0de0*/  CS2R R118, SRZ ;  /* 0x0000000000767805 */ /* 0x000fe2000001ff00 */
[----:B------:R-:W-:Y:S01]  /*0df0*/  CS2R R112, SRZ ;  /* 0x0000000000707805 */ /* 0x000fe2000001ff00 */
[--C-:B------:R-:W-:Y:S01]  /*0e00*/  @!P0 IMAD.IADD R9, R9, 0x1, -R20.reuse ;  /* 0x0000000109098824 */ /* 0x100fe200078e0a14 */
[----:B------:R-:W-:Y:S01]  /*0e10*/  CS2R R114, SRZ ;  /* 0x0000000000727805 */ /* 0x000fe2000001ff00 */
[----:B------:R-:W-:Y:S01]  /*0e20*/  @!P1 IMAD.IADD R11, R11, 0x1, -R20 ;  /* 0x000000010b0b9824 */ /* 0x000fe200078e0a14 */
[----:B------:R-:W-:Y:S01]  /*0e30*/  ISETP.GE.AND P1, PT, R209, RZ, PT ;  /* 0x000000ffd100720c */ /* 0x000fe20003f26270 */
[C---:B------:R-:W-:Y:S01]  /*0e40*/  IMAD.HI.U32 R8, R3.reuse, R18, RZ ;  /* 0x0000001203087227 */ /* 0x040fe200078e00ff */
[C---:B------:R-:W-:Y:S01]  /*0e50*/  ISETP.GT.U32.AND P0, PT, R20.reuse, R9, PT ;  /* 0x000000091400720c */ /* 0x040fe20003f04070 */
[----:B------:R-:W-:Y:S01]  /*0e60*/  CS2R R108, SRZ ;  /* 0x00000000006c7805 */ /* 0x000fe2000001ff00 */
[----:B------:R-:W-:Y:S01]  /*0e70*/  ISETP.GT.U32.AND P2, PT, R20, R11, PT ;  /* 0x0000000b1400720c */ /* 0x000fe20003f44070 */
[----:B------:R-:W-:Y:S01]  /*0e80*/  IMAD.MOV R7, RZ, RZ, -R7 ;  /* 0x000000ffff077224 */ /* 0x000fe200078e0a07 */
        /* <DEDUP_REMOVED lines=9> */
[----:B------:R-:W-:Y:S01]  /*0f20*/  IMAD.MOV R8, RZ, RZ, -R8 ;  /* 0x000000ffff087224 */ /* 0x000fe200078e0a08 */
[----:B------:R-:W-:Y:S01]  /*0f30*/  CS2R R84, SRZ ;  /* 0x0000000000547805 */ /* 0x000fe2000001ff00 */
[----:B------:R-:W-:Y:S01]  /*0f40*/  IMAD R7, R15, R7, R16 ;  /* 0x000000070f077224 */ /* 0x000fe200078e0210 */
[----:B------:R-:W-:Y:S01]  /*0f50*/  IADD3 R16, R13, 0x10, RZ ;  /* 0x000000100d107810 */ /* 0x000fe20007ffe0ff */
[----:B------:R-:W-:Y:S01]  /*0f60*/  IMAD.MOV R2, RZ, RZ, -R2 ;  /* 0x000000ffff027224 */ /* 0x000fe200078e0a02 */
[----:B------:R-:W-:Y:S01]  /*0f70*/  CS2R R86, SRZ ;  /* 0x0000000000567805 */ /* 0x000fe2000001ff00 */
[----:B------:R-:W-:Y:S01]  /*0f80*/  IMAD.MOV R4, RZ, RZ, -R4 ;  /* 0x000000ffff047224 */ /* 0x000fe200078e0a04 */
[----:B------:R-:W-:Y:S01]  /*0f90*/  CS2R R140, SRZ ;  /* 0x00000000008c7805 */ /* 0x000fe2000001ff00 */
[----:B------:R-:W-:Y:S01]  /*0fa0*/  @!P0 IMAD.IADD R9, R9, 0x1, -R20 ;  /* 0x0000000109098824 */ /* 0x000fe200078e0a14 */
[----:B------:R-:W-:Y:S01]  /*0fb0*/  ISETP.NE.AND P0, PT, RZ, c[0x0][0x178], PT ;  /* 0x00005e00ff007a0c */ /* 0x000fe20003f05270 */
[----:B------:R-:W-:Y:S01]  /*0fc0*/  IMAD R8, R15, R8, R18 ;  /* 0x000000080f087224 */ /* 0x000fe200078e0212 */
[----:B------:R-:W-:Y:S01]  /*0fd0*/  IADD3 R18, R13, 0x8, RZ ;  /* 0x000000080d127810 */ /* 0x000fe20007ffe0ff */
[----:B------:R-:W-:Y:S01]  /*0fe0*/  @!P2 IMAD.IADD R11, R11, 0x1, -R20 ;  /* 0x000000010b0ba824 */ /* 0x000fe200078e0a14 */
[C---:B------:R-:W-:Y:S01]  /*0ff0*/  ISETP.GT.U32.AND P2, PT, R15.reuse, R7, PT ;  /* 0x000000070f00720c */ /* 0x040fe20003f44070 */
[C---:B------:R-:W-:Y:S01]  /*1000*/  IMAD R2, R15.reuse, R2, R10 ;  /* 0x000000020f027224 */ /* 0x040fe200078e020a */
[----:B------:R-:W-:Y:S01]  /*1010*/  LOP3.LUT R10, RZ, c[0x0][0x178], RZ, 0x33, !PT ;  /* 0x00005e00ff0a7a12 */ /* 0x000fe200078e33ff */
[C---:B------:R-:W-:Y:S01]  /*1020*/  IMAD R4, R15.reuse, R4, R12 ;  /* 0x000000040f047224 */ /* 0x040fe200078e020c */
[----:B------:R-:W-:Y:S01]  /*1030*/  IABS R12, R16 ;  /* 0x00000010000c7213 */ /* 0x000fe20000000000 */
[----:B------:R-:W-:Y:S01]  /*1040*/  @!P1 IMAD.MOV R9, RZ, RZ, -R9 ;  /* 0x000000ffff099224 */ /* 0x000fe200078e0a09 */
[C---:B------:R-:W-:Y:S01]  /*1050*/  ISETP.GT.U32.AND P1, PT, R15.reuse, R8, PT ;  /* 0x000000080f00720c */ /* 0x040fe20003f24070 */
[----:B------:R-:W-:Y:S01]  /*1060*/  @!P3 IMAD.MOV R11, RZ, RZ, -R11 ;  /* 0x000000ffff0bb224 */ /* 0x000fe200078e0a0b */
[----:B------:R-:W-:Y:S01]  /*1070*/  ISETP.GT.U32.AND P5, PT, R15, R4, PT ;  /* 0x000000040f00720c */ /* 0x000fe20003fa4070 */
[C---:B------:R-:W-:Y:S01]  /*1080*/  IMAD.HI.U32 R5, R3.reuse, R14, RZ ;  /* 0x0000000e03057227 */ /* 0x040fe200078e00ff */
[C---:B------:R-:W-:Y:S01]  /*1090*/  SEL R29, R10.reuse, R9, !P0 ;  /* 0x000000090a1d7207 */ /* 0x040fe20004000000 */
[----:B------:R-:W-:Y:S01]  /*10a0*/  CS2R R142, SRZ ;  /* 0x00000000008e7805 */ /* 0x000fe2000001ff00 */
[----:B------:R-:W-:Y:S01]  /*10b0*/  SEL R30, R10, R11, !P0 ;  /* 0x0000000b0a1e7207 */ /* 0x000fe20004000000 */
[----:B------:R-:W-:Y:S01]  /*10c0*/  IMAD.HI.U32 R9, R3, R12, RZ ;  /* 0x0000000c03097227 */ /* 0x000fe200078e00ff */
[----:B------:R-:W-:Y:S01]  /*10d0*/  ISETP.GE.AND P0, PT, R13, RZ, PT ;  /* 0x000000ff0d00720c */ /* 0x000fe20003f06270 */
[----:B------:R-:W-:Y:S01]  /*10e0*/  CS2R R144, SRZ ;  /* 0x0000000000907805 */ /* 0x000fe2000001ff00 */
[----:B------:R-:W-:Y:S01]  /*10f0*/  IABS R13, R13 ;  /* 0x0000000d000d7213 */ /* 0x000fe20000000000 */
[----:B------:R-:W-:Y:S01]  /*1100*/  IMAD.MOV R5, RZ, RZ, -R5 ;  /* 0x000000ffff057224 */ /* 0x000fe200078e0a05 */
[C---:B------:R-:W-:Y:S01]  /*1110*/  ISETP.GT.U32.AND P3, PT, R15.reuse, R2, PT ;  /* 0x000000020f00720c */ /* 0x040fe20003f64070 */
[----:B------:R-:W-:Y:S01]  /*1120*/  IMAD.MOV R9, RZ, RZ, -R9 ;  /* 0x000000ffff097224 */ /* 0x000fe200078e0a09 */
[----:B------:R-:W-:Y:S01]  /*1130*/  CS2R R146, SRZ ;  /* 0x0000000000927805 */ /* 0x000fe2000001ff00 */
[----:B------:R-:W-:Y:S01]  /*1140*/  IMAD R5, R15, R5, R14 ;  /* 0x000000050f057224 */ /* 0x000fe200078e020e */
[----:B------:R-:W-:Y:S01]  /*1150*/  IABS R14, R18 ;  /* 0x00000012000e7213 */ /* 0x000fe20000000000 */
[----:B------:R-:W-:Y:S01]  /*1160*/  @!P2 IMAD.IADD R7, R7, 0x1, -R15 ;  /* 0x000000010707a824 */ /* 0x000fe200078e0a0f */
[----:B------:R-:W-:Y:S01]  /*1170*/  CS2R R148, SRZ ;  /* 0x0000000000947805 */ /* 0x000fe2000001ff00 */
[C---:B------:R-:W-:Y:S01]  /*1180*/  IMAD R9, R15.reuse, R9, R12 ;  /* 0x000000090f097224 */ /* 0x040fe200078e020c */
[C---:B------:R-:W-:Y:S01]  /*1190*/  ISETP.GT.U32.AND P6, PT, R15.reuse, R5, PT ;  /* 0x000000050f00720c */ /* 0x040fe20003fc4070 */
[----:B------:R-:W-:Y:S01]  /*11a0*/  IMAD.MOV.U32 R12, RZ, RZ, R13 ;  /* 0x000000ffff0c7224 */ /* 0x000fe200078e000d */
[----:B------:R-:W-:Y:S01]  /*11b0*/  CS2R R150, SRZ ;  /* 0x0000000000967805 */ /* 0x000fe2000001ff00 */
[----:B------:R-:W-:Y:S01]  /*11c0*/  @!P1 IMAD.IADD R8, R8, 0x1, -R15 ;  /* 0x0000000108089824 */ /* 0x000fe200078e0a0f */
[----:B------:R-:W-:Y:S01]  /*11d0*/  ISETP.GT.U32.AND P1, PT, R15, R7, PT ;  /* 0x000000070f00720c */ /* 0x000fe20003f24070 */
        /* <DEDUP_REMOVED lines=9> */
[----:B------:R-:W-:Y:S01]  /*1270*/  SHF.R.S32.HI R3, RZ, 0x1f, R6 ;  /* 0x0000001fff037819 */ /* 0x000fe20000011406 */
[--C-:B------:R-:W-:Y:S01]  /*1280*/  @!P5 IMAD.IADD R4, R4, 0x1, -R15.reuse ;  /* 0x000000010404d824 */ /* 0x100fe200078e0a0f */
[----:B------:R-:W-:Y:S01]  /*1290*/  CS2R R164, SRZ ;  /* 0x0000000000a47805 */ /* 0x000fe2000001ff00 */
[----:B------:R-:W-:Y:S01]  /*12a0*/  IMAD R11, R15, R11, R12 ;  /* 0x0000000b0f0b7224 */ /* 0x000fe200078e020c */
[----:B------:R-:W-:Y:S01]  /*12b0*/  LEA.HI R12, R3, R6, RZ, 0x5 ;  /* 0x00000006030c7211 */ /* 0x000fe200078f28ff */
[--C-:B------:R-:W-:Y:S01]  /*12c0*/  @!P1 IMAD.IADD R7, R7, 0x1, -R15.reuse ;  /* 0x0000000107079824 */ /* 0x100fe200078e0a0f */
[----:B------:R-:W-:Y:S01]  /*12d0*/  LOP3.LUT R3, R36, 0x7, RZ, 0xc0, !PT ;  /* 0x0000000724037812 */ /* 0x000fe200078ec0ff */
[--C-:B------:R-:W-:Y:S01]  /*12e0*/  @!P3 IMAD.IADD R2, R2, 0x1, -R15.reuse ;  /* 0x000000010202b824 */ /* 0x100fe200078e0a0f */
[----:B------:R-:W-:Y:S01]  /*12f0*/  ISETP.GT.U32.AND P1, PT, R15, R11, PT ;  /* 0x0000000b0f00720c */ /* 0x000fe20003f24070 */
[--C-:B------:R-:W-:Y:S01]  /*1300*/  @!P6 IMAD.IADD R5, R5, 0x1, -R15.reuse ;  /* 0x000000010505e824 */ /* 0x100fe200078e0a0f */
[C---:B------:R-:W-:Y:S01]  /*1310*/  ISETP.GT.U32.AND P3, PT, R15.reuse, R4, PT ;  /* 0x000000040f00720c */ /* 0x040fe20003f64070 */
[----:B------:R-:W-:Y:S01]  /*1320*/  IMAD.MOV R10, RZ, RZ, -R10 ;  /* 0x000000ffff0a7224 */ /* 0x000fe200078e0a0a */
[C---:B------:R-:W-:Y:S01]  /*1330*/  ISETP.GT.U32.AND P5, PT, R15.reuse, R2, PT ;  /* 0x000000020f00720c */ /* 0x040fe20003fa4070 */
[----:B------:R-:W-:Y:S01]  /*1340*/  IMAD.SHL.U32 R13, R36, 0x8, RZ ;  /* 0x00000008240d7824 */ /* 0x000fe200078e00ff */
[C---:B------:R-:W-:Y:S01]  /*1350*/  ISETP.GT.U32.AND P2, PT, R15.reuse, R5, PT ;  /* 0x000000050f00720c */ /* 0x040fe20003f44070 */
[C---:B------:R-:W-:Y:S01]  /*1360*/  IMAD R10, R15.reuse, R10, R14 ;  /* 0x0000000a0f0a7224 */ /* 0x040fe200078e020e */
[----:B------:R-:W-:Y:S01]  /*1370*/  ISETP.GT.U32.AND P6, PT, R15, R8, PT ;  /* 0x000000080f00720c */ /* 0x000fe20003fc4070 */
[----:B------:R-:W-:Y:S01]  /*1380*/  IMAD R29, R29, c[0x0][0x184], RZ ;  /* 0x000061001d1d7a24 */ /* 0x000fe200078e02ff */
[----:B------:R-:W-:Y:S01]  /*1390*/  LOP3.LUT R14, R13, 0x30, RZ, 0xc0, !PT ;  /* 0x000000300d0e7812 */ /* 0x000fe200078ec0ff */
[----:B------:R-:W-:Y:S01]  /*13a0*/  IMAD R13, R3, 0x410, RZ ;  /* 0x00000410030d7824 */ /* 0x000fe200078e02ff */
[----:B------:R-:W-:Y:S01]  /*13b0*/  LOP3.LUT R6, R185, 0x10, RZ, 0xc0, !PT ;  /* 0x00000010b9067812 */ /* 0x000fe200078ec0ff */
[--C-:B------:R-:W-:Y:S01]  /*13c0*/  @!P1 IMAD.IADD R11, R11, 0x1, -R15.reuse ;  /* 0x000000010b0b9824 */ /* 0x100fe200078e0a0f */
[----:B------:R-:W-:Y:S01]  /*13d0*/  SHF.R.S32.HI R12, RZ, 0x5, R12 ;  /* 0x00000005ff0c7819 */ /* 0x000fe2000001140c */
[--C-:B------:R-:W-:Y:S01]  /*13e0*/  @!P3 IMAD.IADD R4, R4, 0x1, -R15.reuse ;  /* 0x000000010404b824 */ /* 0x100fe200078e0a0f */
[C---:B------:R-:W-:Y:S01]  /*13f0*/  ISETP.GT.U32.AND P3, PT, R15.reuse, R10, PT ;  /* 0x0000000a0f00720c */ /* 0x040fe20003f64070 */
[--C-:B------:R-:W-:Y:S01]  /*1400*/  @!P5 IMAD.IADD R2, R2, 0x1, -R15.reuse ;  /* 0x000000010202d824 */ /* 0x100fe200078e0a0f */
[----:B------:R-:W-:Y:S01]  /*1410*/  ISETP.GT.U32.AND P1, PT, R15, R11, PT ;  /* 0x0000000b0f00720c */ /* 0x000fe20003f24070 */
[--C-:B------:R-:W-:Y:S01]  /*1420*/  @!P2 IMAD.IADD R5, R5, 0x1, -R15.reuse ;  /* 0x000000010505a824 */ /* 0x100fe200078e0a0f */
[----:B------:R-:W-:Y:S01]  /*1430*/  ISETP.GE.AND P2, PT, R17, RZ, PT ;  /* 0x000000ff1100720c */ /* 0x000fe20003f46270 */
[----:B------:R-:W-:Y:S01]  /*1440*/  IMAD R14, R3, 0x40, R14 ;  /* 0x00000040030e7824 */ /* 0x000fe200078e020e */
[----:B------:R-:W-:Y:S01]  /*1450*/  ISETP.GT.U32.AND P5, PT, R15, R9, PT ;  /* 0x000000090f00720c */ /* 0x000fe20003fa4070 */
[----:B------:R-:W-:Y:S01]  /*1460*/  @!P6 IMAD.IADD R8, R8, 0x1, -R15 ;  /* 0x000000010808e824 */ /* 0x000fe200078e0a0f */
[----:B------:R-:W-:Y:S01]  /*1470*/  ISETP.GE.AND P6, PT, R19, RZ, PT ;  /* 0x000000ff1300720c */ /* 0x000fe20003fc6270 */
[----:B------:R-:W-:Y:S01]  /*1480*/  @!P4 IMAD.MOV R2, RZ, RZ, -R2 ;  /* 0x000000ffff02c224 */ /* 0x000fe200078e0a02 */
[----:B------:R-:W-:Y:S01]  /*1490*/  LOP3.LUT R3, RZ, c[0x0][0x17c], RZ, 0x33, !PT ;  /* 0x00005f00ff037a12 */ /* 0x000fe200078e33ff */
[----:B------:R0:W-:Y:S01]  /*14a0*/  STL [R1+0x198], R12 ;  /* 0x0001980c01007387 */ /* 0x0001e20000100800 */
[----:B------:R-:W-:Y:S01]  /*14b0*/  LOP3.LUT R185, R14, 0x30, R185, 0x78, !PT ;  /* 0x000000300eb97812 */ /* 0x000fe200078e78b9 */
[--C-:B------:R-:W-:Y:S01]  /*14c0*/  @!P3 IMAD.IADD R10, R10, 0x1, -R15.reuse ;  /* 0x000000010a0ab824 */ /* 0x100fe200078e0a0f */
[----:B------:R-:W-:Y:S01]  /*14d0*/  ISETP.GE.AND P4, PT, R21, RZ, PT ;  /* 0x000000ff1500720c */ /* 0x000fe20003f86270 */
[--C-:B------:R-:W-:Y:S01]  /*14e0*/  @!P1 IMAD.IADD R11, R11, 0x1, -R15.reuse ;  /* 0x000000010b0b9824 */ /* 0x100fe200078e0a0f */
[----:B------:R-:W-:Y:S01]  /*14f0*/  ISETP.NE.AND P1, PT, RZ, c[0x0][0x17c], PT ;  /* 0x00005f00ff007a0c */ /* 0x000fe20003f25270 */
[----:B------:R-:W-:Y:S01]  /*1500*/  @!P2 IMAD.MOV R4, RZ, RZ, -R4 ;  /* 0x000000ffff04a224 */ /* 0x000fe200078e0a04 */
[----:B------:R-:W-:Y:S01]  /*1510*/  ISETP.GT.U32.AND P2, PT, R15, R10, PT ;  /* 0x0000000a0f00720c */ /* 0x000fe20003f44070 */
[----:B------:R-:W-:Y:S01]  /*1520*/  @!P5 IMAD.IADD R9, R9, 0x1, -R15 ;  /* 0x000000010909d824 */ /* 0x000fe200078e0a0f */
[----:B------:R-:W-:Y:S01]  /*1530*/  SEL R14, R3, R2, !P1 ;  /* 0x00000002030e7207 */ /* 0x000fe20004800000 */
[----:B------:R-:W-:Y:S01]  /*1540*/  @!P0 IMAD.MOV R11, RZ, RZ, -R11 ;  /* 0x000000ffff0b8224 */ /* 0x000fe200078e0a0b */
[----:B------:R-:W-:Y:S01]  /*1550*/  ISETP.GE.AND P5, PT, R22, RZ, PT ;  /* 0x000000ff1600720c */ /* 0x000fe20003fa6270 */
[----:B------:R-:W-:Y:S01]  /*1560*/  @!P6 IMAD.MOV R5, RZ, RZ, -R5 ;  /* 0x000000ffff05e224 */ /* 0x000fe200078e0a05 */
[----:B------:R-:W-:Y:S01]  /*1570*/  ISETP.GT.U32.AND P3, PT, R15, R9, PT ;  /* 0x000000090f00720c */ /* 0x000fe20003f64070 */
[----:B------:R-:W-:Y:S01]  /*1580*/  IMAD R14, R14, c[0x0][0x190], RZ ;  /* 0x000064000e0e7a24 */ /* 0x000fe200078e02ff */
[----:B------:R-:W-:Y:S01]  /*1590*/  SEL R28, R3, R11, !P1 ;  /* 0x0000000b031c7207 */ /* 0x000fe20004800000 */
[----:B------:R-:W-:Y:S01]  /*15a0*/  IMAD R30, R30, c[0x0][0x184], RZ ;  /* 0x000061001e1e7a24 */ /* 0x000fe200078e02ff */
[----:B------:R-:W-:Y:S01]  /*15b0*/  LOP3.LUT R6, R6, 0xe0, R36, 0xf8, !PT ;  /* 0x000000e006067812 */ /* 0x000fe200078ef824 */
[----:B------:R-:W-:Y:S01]  /*15c0*/  IMAD.WIDE R190, R29, 0x2, RZ ;  /* 0x000000021dbe7825 */ /* 0x000fe200078e02ff */
[----:B0-----:R-:W-:Y:S01]  /*15d0*/  LEA R12, P6, R14, c[0x0][0x168], 0x1 ;  /* 0x00005a000e0c7a11 */ /* 0x001fe200078c08ff */
[----:B------:R-:W-:Y:S01]  /*15e0*/  CS2R R166, SRZ ;  /* 0x0000000000a67805 */ /* 0x000fe2000001ff00 */
[----:B------:R-:W-:Y:S01]  /*15f0*/  LOP3.LUT R13, R13, R6, RZ, 0x3c, !PT ;  /* 0x000000060d0d7212 */ /* 0x000fe200078e3cff */
[----:B------:R-:W-:Y:S01]  /*1600*/  IMAD R28, R28, c[0x0][0x190], RZ ;  /* 0x000064001c1c7a24 */ /* 0x000fe200078e02ff */
[----:B------:R-:W-:Y:S01]  /*1610*/  LEA.HI.X.SX32 R252, R14, c[0x0][0x16c], 0x1, P6 ;  /* 0x00005b000efc7a11 */ /* 0x000fe200030f0eff */
[--C-:B------:R-:W-:Y:S01]  /*1620*/  @!P2 IMAD.IADD R10, R10, 0x1, -R15.reuse ;  /* 0x000000010a0aa824 */ /* 0x100fe200078e0a0f */
[----:B------:R-:W-:Y:S01]  /*1630*/  ISETP.GE.AND P2, PT, R18, RZ, PT ;  /* 0x000000ff1200720c */ /* 0x000fe20003f46270 */
[----:B------:R-:W-:Y:S01]  /*1640*/  IMAD.WIDE R188, R30, 0x2, RZ ;  /* 0x000000021ebc7825 */ /* 0x000fe200078e02ff */
[----:B------:R-:W-:Y:S01]  /*1650*/  LEA R194, P6, R28, c[0x0][0x168], 0x1 ;  /* 0x00005a001cc27a11 */ /* 0x000fe200078c08ff */
[----:B------:R-:W-:Y:S01]  /*1660*/  STL [R1+0x19c], R12 ;  /* 0x00019c0c01007387 */ /* 0x000fe20000100800 */
[----:B------:R-:W-:Y:S01]  /*1670*/  SEL R18, R3, R5, !P1 ;  /* 0x0000000503127207 */ /* 0x000fe20004800000 */
[----:B------:R-:W-:Y:S01]  /*1680*/  @!P3 IMAD.IADD R9, R9, 0x1, -R15 ;  /* 0x000000010909b824 */ /* 0x000fe200078e0a0f */
[----:B------:R-:W-:Y:S01]  /*1690*/  ISETP.GE.AND P3, PT, R16, RZ, PT ;  /* 0x000000ff1000720c */ /* 0x000fe20003f66270 */
[----:B------:R-:W-:Y:S01]  /*16a0*/  IMAD.WIDE R172, R31, 0x2, R190 ;  /* 0x000000021fac7825 */ /* 0x000fe200078e02be */
[----:B------:R-:W-:Y:S01]  /*16b0*/  LEA.HI.X.SX32 R192, R28, c[0x0][0x16c], 0x1, P6 ;  /* 0x00005b001cc07a11 */ /* 0x000fe200030f0eff */
[----:B------:R-:W-:Y:S01]  /*16c0*/  CS2R R168, SRZ ;  /* 0x0000000000a87805 */ /* 0x000fe2000001ff00 */
[----:B------:R-:W-:Y:S01]  /*16d0*/  SEL R16, R3, R4, !P1 ;  /* 0x0000000403107207 */ /* 0x000fe20004800000 */
[----:B------:R-:W-:Y:S01]  /*16e0*/  IMAD.WIDE R28, R31, 0x2, R188 ;  /* 0x000000021f1c7825 */ /* 0x000fe200078e02bc */
[----:B------:R-:W-:Y:S01]  /*16f0*/  STL.64 [R1+0x190], R172 ;  /* 0x000190ac01007387 */ /* 0x000fe20000100a00 */
[----:B------:R-:W-:Y:S01]  /*1700*/  CS2R R170, SRZ ;  /* 0x0000000000aa7805 */ /* 0x000fe2000001ff00 */
[C---:B------:R-:W-:Y:S01]  /*1710*/  LOP3.LUT R88, R184.reuse, 0x50, RZ, 0x3c, !PT ;  /* 0x00000050b8587812 */ /* 0x040fe200078e3cff */
[----:B------:R-:W-:Y:S01]  /*1720*/  IMAD.WIDE R30, R33, 0x2, R190 ;  /* 0x00000002211e7825 */ /* 0x000fe200078e02be */
[----:B------:R0:W-:Y:S01]  /*1730*/  STL.64 [R1+0x188], R28 ;  /* 0x0001881c01007387 */ /* 0x0001e20000100a00 */
[----:B------:R-:W-:-:S02]  /*1740*/  LOP3.LUT R34, R184, 0x60, RZ, 0x3c, !PT ;  /* 0x00000060b8227812 */ /* 0x000fc400078e3cff */
[----:B------:R-:W-:Y:S01]  /*1750*/  IMAD.WIDE R32, R33, 0x2, R188 ;  /* 0x0000000221207825 */ /* 0x000fe200078e02bc */
[----:B------:R1:W-:Y:S03]  /*1760*/  STL.64 [R1+0x180], R30 ;  /* 0x0001801e01007387 */ /* 0x0003e60000100a00 */
[----:B------:R-:W-:Y:S01]  /*1770*/  @!P2 IMAD.MOV R10, RZ, RZ, -R10 ;  /* 0x000000ffff0aa224 */ /* 0x000fe200078e0a0a */
[----:B------:R2:W-:Y:S01]  /*1780*/  STL.64 [R1+0x178], R32 ;  /* 0x0001782001007387 */ /* 0x0005e20000100a00 */
[----:B------:R-:W-:Y:S02]  /*1790*/  @!P3 IMAD.MOV R9, RZ, RZ, -R9 ;  /* 0x000000ffff09b224 */ /* 0x000fe400078e0a09 */
[----:B------:R-:W-:Y:S01]  /*17a0*/  @!P5 IMAD.MOV R8, RZ, RZ, -R8 ;  /* 0x000000ffff08d224 */ /* 0x000fe200078e0a08 */
[----:B------:R-:W-:Y:S01]  /*17b0*/  SEL R26, R3, R10, !P1 ;  /* 0x0000000a031a7207 */ /* 0x000fe20004800000 */
[----:B0-----:R-:W-:Y:S01]  /*17c0*/  IMAD.WIDE R28, R35, 0x2, R190 ;  /* 0x00000002231c7825 */ /* 0x001fe200078e02be */
[----:B------:R-:W-:-:S02]  /*17d0*/  SEL R24, R3, R9, !P1 ;  /* 0x0000000903187207 */ /* 0x000fc40004800000 */
[----:B------:R-:W-:Y:S01]  /*17e0*/  SEL R22, R3, R8, !P1 ;  /* 0x0000000803167207 */ /* 0x000fe20004800000 */
[----:B-1----:R-:W-:Y:S01]  /*17f0*/  IMAD.WIDE R30, R35, 0x2, R188 ;  /* 0x00000002231e7825 */ /* 0x002fe200078e02bc */
[----:B------:R0:W-:Y:S03]  /*1800*/  STL.64 [R1+0x170], R28 ;  /* 0x0001701c01007387 */ /* 0x0001e60000100a00 */
[----:B--2---:R-:W-:Y:S01]  /*1810*/  IMAD.WIDE R32, R89, 0x2, R190 ;  /* 0x0000000259207825 */ /* 0x004fe200078e02be */
[----:B------:R1:W-:Y:S03]  /*1820*/  STL.64 [R1+0x168], R30 ;  /* 0x0001681e01007387 */ /* 0x0003e60000100a00 */
[----:B------:R-:W-:Y:S01]  /*1830*/  IMAD R26, R26, c[0x0][0x190], RZ ;  /* 0x000064001a1a7a24 */ /* 0x000fe200078e02ff */
[----:B------:R2:W-:Y:S01]  /*1840*/  STL.64 [R1+0x160], R32 ;  /* 0x0001602001007387 */ /* 0x0005e20000100a00 */
[----:B------:R-:W-:-:S02]  /*1850*/  @!P4 IMAD.MOV R7, RZ, RZ, -R7 ;  /* 0x000000ffff07c224 */ /* 0x000fc400078e0a07 */
[----:B------:R-:W-:Y:S01]  /*1860*/  IMAD R24, R24, c[0x0][0x190], RZ ;  /* 0x0000640018187a24 */ /* 0x000fe200078e02ff */
[C---:B------:R-:W-:Y:S01]  /*1870*/  LEA R196, P0, R26.reuse, c[0x0][0x168], 0x1 ;  /* 0x00005a001ac47a11 */ /* 0x040fe200078008ff */
[----:B0-----:R-:W-:Y:S01]  /*1880*/  IMAD.WIDE R28, R89, 0x2, R188 ;  /* 0x00000002591c7825 */ /* 0x001fe200078e02bc */
[----:B------:R-:W-:Y:S02]  /*1890*/  SEL R20, R3, R7, !P1 ;  /* 0x0000000703147207 */ /* 0x000fe40004800000 */
[----:B------:R-:W-:Y:S01]  /*18a0*/  LEA.HI.X.SX32 R195, R26, c[0x0][0x16c], 0x1, P0 ;  /* 0x00005b001ac37a11 */ /* 0x000fe200000f0eff */
[C---:B-1----:R-:W-:Y:S01]  /*18b0*/  IMAD.WIDE R30, R91.reuse, 0x2, R190 ;  /* 0x000000025b1e7825 */ /* 0x042fe200078e02be */
[----:B------:R0:W-:Y:S01]  /*18c0*/  STL.64 [R1+0x158], R28 ;  /* 0x0001581c01007387 */ /* 0x0001e20000100a00 */
[C---:B------:R-:W-:Y:S02]  /*18d0*/  LEA R198, P1, R24.reuse, c[0x0][0x168], 0x1 ;  /* 0x00005a0018c67a11 */ /* 0x040fe400078208ff */
[----:B--2---:R-:W-:Y:S01]  /*18e0*/  IMAD.WIDE R32, R91, 0x2, R188 ;  /* 0x000000025b207825 */ /* 0x004fe200078e02bc */
[----:B------:R1:W-:Y:S01]  /*18f0*/  STL.64 [R1+0x150], R30 ;  /* 0x0001501e01007387 */ /* 0x0003e20000100a00 */
[----:B------:R-:W-:-:S02]  /*1900*/  LEA.HI.X.SX32 R197, R24, c[0x0][0x16c], 0x1, P1 ;  /* 0x00005b0018c57a11 */ /* 0x000fc400008f0eff */
[----:B------:R-:W-:Y:S01]  /*1910*/  IMAD R22, R22, c[0x0][0x190], RZ ;  /* 0x0000640016167a24 */ /* 0x000fe200078e02ff */
[----:B------:R2:W-:Y:S01]  /*1920*/  STL.64 [R1+0x148], R32 ;  /* 0x0001482001007387 */ /* 0x0005e20000100a00 */
[----:B------:R-:W-:Y:S01]  /*1930*/  IMAD R20, R20, c[0x0][0x190], RZ ;  /* 0x0000640014147a24 */ /* 0x000fe200078e02ff */
[----:B------:R-:W-:Y:S01]  /*1940*/  SHF.R.U32.HI R3, RZ, 0x2, R36 ;  /* 0x00000002ff037819 */ /* 0x000fe20000011624 */
[----:B------:R-:W-:Y:S01]  /*1950*/  IMAD R18, R18, c[0x0][0x190], RZ ;  /* 0x0000640012127a24 */ /* 0x000fe200078e02ff */
[----:B------:R-:W-:Y:S01]  /*1960*/  LEA R200, P2, R22, c[0x0][0x168], 0x1 ;  /* 0x00005a0016c87a11 */ /* 0x000fe200078408ff */
[C---:B0-----:R-:W-:Y:S01]  /*1970*/  IMAD.WIDE R28, R93.reuse, 0x2, R190 ;  /* 0x000000025d1c7825 */ /* 0x041fe200078e02be */
[----:B------:R-:W-:Y:S01]  /*1980*/  LEA R202, P3, R20, c[0x0][0x168], 0x1 ;  /* 0x00005a0014ca7a11 */ /* 0x000fe200078608ff */
[----:B------:R-:W-:Y:S01]  /*1990*/  CS2R R36, SRZ ;  /* 0x0000000000247805 */ /* 0x000fe2000001ff00 */
[----:B------:R-:W-:Y:S01]  /*19a0*/  LEA.HI.X.SX32 R199, R22, c[0x0][0x16c], 0x1, P2 ;  /* 0x00005b0016c77a11 */ /* 0x000fe200010f0eff */
[----:B-1----:R-:W-:Y:S01]  /*19b0*/  IMAD.WIDE R30, R93, 0x2, R188 ;  /* 0x000000025d1e7825 */ /* 0x002fe200078e02bc */
[----:B------:R0:W-:Y:S01]  /*19c0*/  STL.64 [R1+0x140], R28 ;  /* 0x0001401c01007387 */ /* 0x0001e20000100a00 */
[----:B------:R-:W-:-:S02]  /*19d0*/  LEA R204, P4, R18, c[0x0][0x168], 0x1 ;  /* 0x00005a0012cc7a11 */ /* 0x000fc400078808ff */
[C---:B--2---:R-:W-:Y:S01]  /*19e0*/  IMAD.WIDE R32, R95.reuse, 0x2, R190 ;  /* 0x000000025f207825 */ /* 0x044fe200078e02be */
[----:B------:R1:W-:Y:S01]  /*19f0*/  STL.64 [R1+0x138], R30 ;  /* 0x0001381e01007387 */ /* 0x0003e20000100a00 */
[----:B------:R-:W-:Y:S02]  /*1a00*/  LEA.HI.X.SX32 R201, R20, c[0x0][0x16c], 0x1, P3 ;  /* 0x00005b0014c97a11 */ /* 0x000fe400018f0eff */
[C---:B------:R-:W-:Y:S01]  /*1a10*/  IMAD R21, R212.reuse, 0x15, RZ ;  /* 0x00000015d4157824 */ /* 0x040fe200078e02ff */
[----:B------:R-:W-:Y:S01]  /*1a20*/  STL.64 [R1+0x130], R32 ;  /* 0x0001302001007387 */ /* 0x000fe20000100a00 */
[----:B------:R-:W-:Y:S01]  /*1a30*/  IMAD R19, R212, 0x14, RZ ;  /* 0x00000014d4137824 */ /* 0x000fe200078e02ff */
[----:B------:R-:W-:Y:S01]  /*1a40*/  LEA.HI.X.SX32 R203, R18, c[0x0][0x16c], 0x1, P4 ;  /* 0x00005b0012cb7a11 */ /* 0x000fe200020f0eff */
[----:B------:R-:W-:Y:S01]  /*1a50*/  IMAD R16, R16, c[0x0][0x190], RZ ;  /* 0x0000640010107a24 */ /* 0x000fe200078e02ff */
[----:B------:R-:W-:Y:S01]  /*1a60*/  LOP3.LUT R2, R184, 0x30, R3, 0x78, !PT ;  /* 0x00000030b8027812 */ /* 0x000fe200078e7803 */
[----:B0-----:R-:W-:-:S03]  /*1a70*/  IMAD.WIDE R28, R95, 0x2, R188 ;  /* 0x000000025f1c7825 */ /* 0x001fc600078e02bc */
[C---:B------:R-:W-:Y:S01]  /*1a80*/  LEA R207, P5, R16.reuse, c[0x0][0x168], 0x1 ;  /* 0x00005a0010cf7a11 */ /* 0x040fe200078a08ff */
[C---:B-1----:R-:W-:Y:S01]  /*1a90*/  IMAD.WIDE R30, R27.reuse, 0x2, R190 ;  /* 0x000000021b1e7825 */ /* 0x042fe200078e02be */
[----:B------:R0:W-:Y:S02]  /*1aa0*/  STL.64 [R1+0x128], R28 ;  /* 0x0001281c01007387 */ /* 0x0001e40000100a00 */
[----:B------:R-:W-:Y:S01]  /*1ab0*/  LEA.HI.X.SX32 R205, R16, c[0x0][0x16c], 0x1, P5 ;  /* 0x00005b0010cd7a11 */ /* 0x000fe200028f0eff */
[----:B------:R-:W-:Y:S01]  /*1ac0*/  IMAD.WIDE R26, R27, 0x2, R188 ;  /* 0x000000021b1a7825 */ /* 0x000fe200078e02bc */
[----:B------:R-:W-:Y:S03]  /*1ad0*/  STL.64 [R1+0x120], R30 ;  /* 0x0001201e01007387 */ /* 0x000fe60000100a00 */
[C---:B------:R-:W-:Y:S01]  /*1ae0*/  IMAD R17, R212.reuse, 0x13, RZ ;  /* 0x00000013d4117824 */ /* 0x040fe200078e02ff */
[----:B------:R1:W-:Y:S01]  /*1af0*/  STL.64 [R1+0x118], R26 ;  /* 0x0001181a01007387 */ /* 0x0003e20000100a00 */
[----:B------:R-:W-:-:S02]  /*1b00*/  IMAD R15, R212, 0x12, RZ ;  /* 0x00000012d40f7824 */ /* 0x000fc400078e02ff */
[----:B------:R-:W-:Y:S02]  /*1b10*/  IMAD.IADD R186, R186, 0x1, R13 ;  /* 0x00000001baba7824 */ /* 0x000fe400078e020d */
[----:B0-----:R-:W-:-:S04]  /*1b20*/  IMAD.WIDE R28, R25, 0x2, R190 ;  /* 0x00000002191c7825 */ /* 0x001fc800078e02be */
[----:B------:R-:W-:Y:S01]  /*1b30*/  IMAD.WIDE R24, R25, 0x2, R188 ;  /* 0x0000000219187825 */ /* 0x000fe200078e02bc */
[----:B------:R-:W-:Y:S03]  /*1b40*/  STL.64 [R1+0x110], R28 ;  /* 0x0001101c01007387 */ /* 0x000fe60000100a00 */
[C---:B-1----:R-:W-:Y:S01]  /*1b50*/  IMAD.WIDE R26, R23.reuse, 0x2, R190 ;  /* 0x00000002171a7825 */ /* 0x042fe200078e02be */
[----:B------:R0:W-:Y:S03]  /*1b60*/  STL.64 [R1+0x108], R24 ;  /* 0x0001081801007387 */ /* 0x0001e60000100a00 */
[----:B------:R-:W-:Y:S01]  /*1b70*/  IMAD.WIDE R22, R23, 0x2, R188 ;  /* 0x0000000217167825 */ /* 0x000fe200078e02bc */
[----:B------:R-:W-:Y:S03]  /*1b80*/  STL.64 [R1+0x100], R26 ;  /* 0x0001001a01007387 */ /* 0x000fe60000100a00 */
[C---:B------:R-:W-:Y:S01]  /*1b90*/  IMAD R13, R212.reuse, 0x11, RZ ;  /* 0x00000011d40d7824 */ /* 0x040fe200078e02ff */
[----:B------:R1:W-:Y:S01]  /*1ba0*/  STL.64 [R1+0xf8], R22 ;  /* 0x0000f81601007387 */ /* 0x0003e20000100a00 */
[----:B------:R-:W-:-:S02]  /*1bb0*/  IMAD.SHL.U32 R11, R212, 0x10, RZ ;  /* 0x00000010d40b7824 */ /* 0x000fc400078e00ff */
[----:B------:R-:W-:Y:S02]  /*1bc0*/  IMAD R10, R212, 0xf, RZ ;  /* 0x0000000fd40a7824 */ /* 0x000fe400078e02ff */
        /* <DEDUP_REMOVED lines=9> */
[----:B------:R-:W-:-:S02]  /*1c60*/  IMAD R8, R212, 0xd, RZ ;  /* 0x0000000dd4087824 */ /* 0x000fc400078e02ff */
        /* <DEDUP_REMOVED lines=14> */
[----:B------:R0:W-:Y:S03]  /*1d50*/  STL.64 [R1+0xb0], R16 ;  /* 0x0000b01001007387 */ /* 0x0001e60000100a00 */
[----:B-1----:R-:W-:Y:S01]  /*1d60*/  IMAD.WIDE R14, R11, 0x2, R190 ;  /* 0x000000020b0e7825 */ /* 0x002fe200078e02be */
[----:B------:R1:W-:Y:S03]  /*1d70*/  STL.64 [R1+0xa8], R12 ;  /* 0x0000a80c01007387 */ /* 0x0003e60000100a00 */
[C---:B------:R-:W-:Y:S01]  /*1d80*/  IMAD.SHL.U32 R6, R212.reuse, 0x8, RZ ;  /* 0x00000008d4067824 */ /* 0x040fe200078e00ff */
[----:B------:R2:W-:Y:S01]  /*1d90*/  STL.64 [R1+0xa0], R14 ;  /* 0x0000a00e01007387 */ /* 0x0005e20000100a00 */
[----:B------:R-:W-:-:S02]  /*1da0*/  IMAD R7, R212, 0x7, RZ ;  /* 0x00000007d4077824 */ /* 0x000fc400078e02ff */
[----:B------:R-:W-:-:S04]  /*1db0*/  IMAD.WIDE R248, R244, 0x2, R190 ;  /* 0x00000002f4f87825 */ /* 0x000fc800078e02be */
[----:B0-----:R-:W-:-:S04]  /*1dc0*/  IMAD.WIDE R16, R11, 0x2, R188 ;  /* 0x000000020b107825 */ /* 0x001fc800078e02bc */
[C---:B-1----:R-:W-:Y:S01]  /*1dd0*/  IMAD.WIDE R12, R10.reuse, 0x2, R190 ;  /* 0x000000020a0c7825 */ /* 0x042fe200078e02be */
[----:B------:R-:W-:Y:S03]  /*1de0*/  STL.64 [R1+0x98], R16 ;  /* 0x0000981001007387 */ /* 0x000fe60000100a00 */
[----:B--2---:R-:W-:Y:S01]  /*1df0*/  IMAD.WIDE R14, R10, 0x2, R188 ;  /* 0x000000020a0e7825 */ /* 0x004fe200078e02bc */
[----:B------:R0:W-:Y:S03]  /*1e00*/  STL.64 [R1+0x90], R12 ;  /* 0x0000900c01007387 */ /* 0x0001e60000100a00 */
[--C-:B------:R-:W-:Y:S01]  /*1e10*/  IMAD.WIDE R10, R9, 0x2, R190.reuse ;  /* 0x00000002090a7825 */ /* 0x100fe200078e02be */
[----:B------:R1:W-:Y:S03]  /*1e20*/  STL.64 [R1+0x88], R14 ;  /* 0x0000880e01007387 */ /* 0x0003e60000100a00 */
[--C-:B------:R-:W-:Y:S01]  /*1e30*/  IMAD.WIDE R240, R236, 0x2, R190.reuse ;  /* 0x00000002ecf07825 */ /* 0x100fe200078e02be */
[----:B------:R2:W-:Y:S03]  /*1e40*/  STL.64 [R1+0x80], R10 ;  /* 0x0000800a01007387 */ /* 0x0005e60000100a00 */
[----:B------:R-:W-:-:S04]  /*1e50*/  IMAD.WIDE R232, R228, 0x2, R190 ;  /* 0x00000002e4e87825 */ /* 0x000fc800078e02be */
[----:B0-----:R-:W-:-:S04]  /*1e60*/  IMAD.WIDE R12, R9, 0x2, R188 ;  /* 0x00000002090c7825 */ /* 0x001fc800078e02bc */
[C---:B-1----:R-:W-:Y:S01]  /*1e70*/  IMAD.WIDE R14, R8.reuse, 0x2, R190 ;  /* 0x00000002080e7825 */ /* 0x042fe200078e02be */
[----:B------:R0:W-:Y:S03]  /*1e80*/  STL.64 [R1+0x78], R12 ;  /* 0x0000780c01007387 */ /* 0x0001e60000100a00 */
[--C-:B--2---:R-:W-:Y:S01]  /*1e90*/  IMAD.WIDE R10, R8, 0x2, R188.reuse ;  /* 0x00000002080a7825 */ /* 0x104fe200078e02bc */
[----:B------:R-:W-:Y:S03]  /*1ea0*/  STL.64 [R1+0x70], R14 ;  /* 0x0000700e01007387 */ /* 0x000fe60000100a00 */
[----:B------:R-:W-:Y:S01]  /*1eb0*/  IMAD.WIDE R8, R4, 0x2, R188 ;  /* 0x0000000204087825 */ /* 0x000fe200078e02bc */
[----:B------:R1:W-:Y:S03]  /*1ec0*/  STL.64 [R1+0x68], R10 ;  /* 0x0000680a01007387 */ /* 0x0003e60000100a00 */
[----:B------:R-:W-:-:S04]  /*1ed0*/  IMAD.WIDE R224, R220, 0x2, R190 ;  /* 0x00000002dce07825 */ /* 0x000fc800078e02be */
[----:B0-----:R-:W-:-:S04]  /*1ee0*/  IMAD.WIDE R12, R4, 0x2, R190 ;  /* 0x00000002040c7825 */ /* 0x001fc800078e02be */
[--C-:B------:R-:W-:Y:S01]  /*1ef0*/  IMAD.WIDE R216, R212, 0x2, R190.reuse ;  /* 0x00000002d4d87825 */ /* 0x100fe200078e02be */
[----:B------:R0:W-:Y:S03]  /*1f00*/  STL.64 [R1+0x60], R12 ;  /* 0x0000600c01007387 */ /* 0x0001e60000100a00 */
[----:B-1----:R-:W-:Y:S01]  /*1f10*/  IMAD.WIDE R10, R2, 0x2, R190 ;  /* 0x00000002020a7825 */ /* 0x002fe200078e02be */
[----:B------:R1:W-:Y:S03]  /*1f20*/  STL.64 [R1+0x58], R8 ;  /* 0x0000580801007387 */ /* 0x0003e60000100a00 */
[--C-:B------:R-:W-:Y:S01]  /*1f30*/  IMAD.WIDE R244, R244, 0x2, R188.reuse ;  /* 0x00000002f4f47825 */ /* 0x100fe200078e02bc */
[----:B------:R2:W-:Y:S03]  /*1f40*/  STL.64 [R1+0x50], R10 ;  /* 0x0000500a01007387 */ /* 0x0005e60000100a00 */
[----:B------:R-:W-:-:S04]  /*1f50*/  IMAD.WIDE R236, R236, 0x2, R188 ;  /* 0x00000002ecec7825 */ /* 0x000fc800078e02bc */
[----:B0-----:R-:W-:-:S04]  /*1f60*/  IMAD.WIDE R12, R2, 0x2, R188 ;  /* 0x00000002020c7825 */ /* 0x001fc800078e02bc */
[C---:B-1----:R-:W-:Y:S01]  /*1f70*/  IMAD.WIDE R8, R3.reuse, 0x2, R190 ;  /* 0x0000000203087825 */ /* 0x042fe200078e02be */
[----:B------:R-:W-:Y:S03]  /*1f80*/  STL.64 [R1+0x48], R12 ;  /* 0x0000480c01007387 */ /* 0x000fe60000100a00 */
[----:B--2---:R-:W-:Y:S01]  /*1f90*/  IMAD.WIDE R10, R3, 0x2, R188 ;  /* 0x00000002030a7825 */ /* 0x004fe200078e02bc */
[----:B------:R0:W-:Y:S03]  /*1fa0*/  STL.64 [R1+0x40], R8 ;  /* 0x0000400801007387 */ /* 0x0001e60000100a00 */
[----:B------:R-:W-:Y:S01]  /*1fb0*/  IMAD.WIDE R2, R5, 0x2, R190 ;  /* 0x0000000205027825 */ /* 0x000fe200078e02be */
[----:B------:R-:W-:Y:S03]  /*1fc0*/  STL.64 [R1+0x38], R10 ;  /* 0x0000380a01007387 */ /* 0x000fe60000100a00 */
[--C-:B------:R-:W-:Y:S01]  /*1fd0*/  IMAD.WIDE R228, R228, 0x2, R188.reuse ;  /* 0x00000002e4e47825 */ /* 0x100fe200078e02bc */
[----:B------:R1:W-:Y:S03]  /*1fe0*/  STL.64 [R1+0x30], R2 ;  /* 0x0000300201007387 */ /* 0x0003e60000100a00 */
[----:B------:R-:W-:-:S04]  /*1ff0*/  IMAD.WIDE R220, R220, 0x2, R188 ;  /* 0x00000002dcdc7825 */ /* 0x000fc800078e02bc */
[----:B0-----:R-:W-:-:S04]  /*2000*/  IMAD.WIDE R8, R5, 0x2, R188 ;  /* 0x0000000205087825 */ /* 0x001fc800078e02bc */
[C---:B------:R-:W-:Y:S01]  /*2010*/  IMAD.WIDE R4, R6.reuse, 0x2, R190 ;  /* 0x0000000206047825 */ /* 0x040fe200078e02be */
[----:B------:R0:W-:Y:S03]  /*2020*/  STL.64 [R1+0x28], R8 ;  /* 0x0000280801007387 */ /* 0x0001e60000100a00 */
[--C-:B-1----:R-:W-:Y:S01]  /*2030*/  IMAD.WIDE R2, R6, 0x2, R188.reuse ;  /* 0x0000000206027825 */ /* 0x102fe200078e02bc */
[----:B------:R1:W-:Y:S03]  /*2040*/  STL.64 [R1+0x20], R4 ;  /* 0x0000200401007387 */ /* 0x0003e60000100a00 */
[----:B------:R-:W-:Y:S01]  /*2050*/  IMAD.WIDE R212, R212, 0x2, R188 ;  /* 0x00000002d4d47825 */ /* 0x000fe200078e02bc */
[----:B------:R2:W-:Y:S03]  /*2060*/  STL.64 [R1+0x18], R2 ;  /* 0x0000180201007387 */ /* 0x0005e60000100a00 */
[----:B0-----:R-:W-:-:S04]  /*2070*/  IMAD.WIDE R8, R7, 0x2, R190 ;  /* 0x0000000207087825 */ /* 0x001fc800078e02be */
[----:B-1----:R-:W-:Y:S01]  /*2080*/  IMAD.WIDE R4, R7, 0x2, R188 ;  /* 0x0000000207047825 */ /* 0x002fe200078e02bc */
[----:B------:R-:W-:Y:S03]  /*2090*/  STL.64 [R1+0x10], R8 ;  /* 0x0000100801007387 */ /* 0x000fe60000100a00 */
[C---:B--2---:R-:W-:Y:S01]  /*20a0*/  IMAD.WIDE R2, R250.reuse, 0x2, R190 ;  /* 0x00000002fa027825 */ /* 0x044fe200078e02be */
[----:B------:R-:W-:Y:S03]  /*20b0*/  STL.64 [R1+0x8], R4 ;  /* 0x0000080401007387 */ /* 0x000fe60000100a00 */
[----:B------:R-:W-:Y:S01]  /*20c0*/  IMAD.WIDE R250, R250, 0x2, R188 ;  /* 0x00000002fafa7825 */ /* 0x000fe200078e02bc */
[----:B------:R0:W-:Y:S03]  /*20d0*/  STL.64 [R1], R2 ;  /* 0x0000000201007387 */ /* 0x0001e60000100a00 */
[----:B0-----:R-:W-:-:S02]  /*20e0*/  IMAD.MOV.U32 R2, RZ, RZ, c[0x0][0x160] ;  /* 0x00005800ff027624 */ /* 0x001fc400078e00ff */
[----:B------:R-:W-:Y:S02]  /*20f0*/  IMAD.MOV.U32 R3, RZ, RZ, c[0x0][0x164] ;  /* 0x00005900ff037624 */ /* 0x000fe400078e00ff */
.L_x_3:
[----:B------:R-:W2:Y:S04]  /*2100*/  LDL.64 R22, [R1] ;  /* 0x0000000001167983 */ /* 0x000ea80000100a00 */
[----:B------:R-:W3:Y:S04]  /*2110*/  LDL.64 R30, [R1+0x8] ;  /* 0x00000800011e7983 */ /* 0x000ee80000100a00 */
[----:B------:R-:W4:Y:S04]  /*2120*/  LDL.64 R24, [R1+0x10] ;  /* 0x0000100001187983 */ /* 0x000f280000100a00 */
[----:B------:R-:W4:Y:S04]  /*2130*/  LDL.64 R32, [R1+0x18] ;  /* 0x0000180001207983 */ /* 0x000f280000100a00 */
[----:B------:R-:W4:Y:S04]  /*2140*/  LDL.64 R26, [R1+0x20] ;  /* 0x00002000011a7983 */ /* 0x000f280000100a00 */
[----:B------:R-:W4:Y:S01]  /*2150*/  LDL.64 R34, [R1+0x28] ;  /* 0x0000280001227983 */ /* 0x000f220000100a00 */
[----:B------:R-:W-:-:S02]  /*2160*/  ISETP.GT.AND P2, PT, R0, RZ, PT ;  /* 0x000000ff0000720c */ /* 0x000fc40003f44270 */
[-C--:B------:R-:W-:Y:S01]  /*2170*/  IADD3 R8, P1, R188, R2.reuse, RZ ;  /* 0x00000002bc087210 */ /* 0x080fe20007f3e0ff */
[----:B------:R-:W4:Y:S01]  /*2180*/  LDL.64 R28, [R1+0x30] ;  /* 0x00003000011c7983 */ /* 0x000f220000100a00 */
[-C--:B------:R-:W-:Y:S02]  /*2190*/  IADD3 R6, P0, R190, R2.reuse, RZ ;  /* 0x00000002be067210 */ /* 0x080fe40007f1e0ff */
[----:B------:R-:W-:Y:S01]  /*21a0*/  PRMT R206, RZ, 0x7610, R206 ;  /* 0x00007610ffce7816 */ /* 0x000fe200000000ce */
[--C-:B------:R-:W-:Y:S01]  /*21b0*/  IMAD.X R9, R189, 0x1, R3.reuse, P1 ;  /* 0x00000001bd097824 */ /* 0x100fe200008e0603 */
[----:B------:R-:W-:Y:S01]  /*21c0*/  ISETP.GT.AND P3, PT, R0, 0x1, PT ;  /* 0x000000010000780c */ /* 0x000fe20003f64270 */
[----:B------:R-:W-:Y:S01]  /*21d0*/  IMAD.X R7, R191, 0x1, R3, P0 ;  /* 0x00000001bf077824 */ /* 0x000fe200000e0603 */
[----:B------:R-:W-:Y:S01]  /*21e0*/  PRMT R4, RZ, 0x7610, R4 ;  /* 0x00007610ff047816 */ /* 0x000fe20000000004 */
[----:B------:R-:W-:Y:S01]  /*21f0*/  STL.64 [R1+0x1c0], R166 ;  /* 0x0001c0a601007387 */ /* 0x000fe20000100a00 */
[----:B------:R-:W-:-:S02]  /*2200*/  IADD3 R10, P1, R212, R2, RZ ;  /* 0x00000002d40a7210 */ /* 0x000fc40007f3e0ff */
[----:B------:R-:W-:Y:S01]  /*2210*/  PRMT R5, RZ, 0x7610, R5 ;  /* 0x00007610ff057816 */ /* 0x000fe20000000005 */
[----:B------:R0:W4:Y:S02]  /*2220*/  @P2 LDG.E.U16 R206, [R8.64] ;  /* 0x0000000408ce2981 */ /* 0x000124000c1e1500 */
[----:B------:R-:W-:Y:S02]  /*2230*/  IMAD.X R11, R213, 0x1, R3, P1 ;  /* 0x00000001d50b7824 */ /* 0x000fe400008e0603 */
[----:B------:R1:W4:Y:S01]  /*2240*/  @P2 LDG.E.U16 R4, [R6.64] ;  /* 0x0000000406042981 */ /* 0x000322000c1e1500 */
[----:B------:R-:W-:Y:S02]  /*2250*/  ISETP.GT.AND P2, PT, R0, 0x2, PT ;  /* 0x000000020000780c */ /* 0x000fe40003f44270 */
[-C--:B------:R-:W-:Y:S01]  /*2260*/  IADD3 R12, P1, R220, R2.reuse, RZ ;  /* 0x00000002dc0c7210 */ /* 0x080fe20007f3e0ff */
[----:B------:R1:W4:Y:S01]  /*2270*/  @P3 LDG.E.U16 R5, [R10.64] ;  /* 0x000000040a053981 */ /* 0x000322000c1e1500 */
[----:B0-----:R-:W-:-:S03]  /*2280*/  IADD3 R8, P0, R216, R2, RZ ;  /* 0x00000002d8087210 */ /* 0x001fc60007f1e0ff */
[----:B------:R0:W-:Y:S01]  /*2290*/  STL.64 [R1+0x1b8], R168 ;  /* 0x0001b8a801007387 */ /* 0x0001e20000100a00 */
[----:B-1----:R-:W-:Y:S01]  /*22a0*/  PRMT R6, RZ, 0x7610, R6 ;  /* 0x00007610ff067816 */ /* 0x002fe20000000006 */
[----:B------:R-:W-:Y:S01]  /*22b0*/  IMAD.X R9, R217, 0x1, R3, P0 ;  /* 0x00000001d9097824 */ /* 0x000fe200000e0603 */
[----:B------:R-:W-:Y:S01]  /*22c0*/  PRMT R7, RZ, 0x7610, R7 ;  /* 0x00007610ff077816 */ /* 0x000fe20000000007 */
[--C-:B------:R-:W-:Y:S01]  /*22d0*/  IMAD.X R13, R221, 0x1, R3.reuse, P1 ;  /* 0x00000001dd0d7824 */ /* 0x100fe200008e0603 */
[-C--:B------:R-:W-:Y:S01]  /*22e0*/  IADD3 R10, P0, R224, R2.reuse, RZ ;  /* 0x00000002e00a7210 */ /* 0x080fe20007f1e0ff */
[----:B------:R1:W-:Y:S04]  /*22f0*/  STL.64 [R1+0x1b0], R170 ;  /* 0x0001b0aa01007387 */ /* 0x0003e80000100a00 */
[----:B------:R0:W4:Y:S01]  /*2300*/  @P3 LDG.E.U16 R6, [R8.64] ;  /* 0x0000000408063981 */ /* 0x000122000c1e1500 */
[----:B------:R-:W-:Y:S01]  /*2310*/  ISETP.GT.AND P3, PT, R0, 0x3, PT ;  /* 0x000000030000780c */ /* 0x000fe20003f64270 */
[--C-:B------:R-:W-:Y:S01]  /*2320*/  IMAD.X R11, R225, 0x1, R3.reuse, P0 ;  /* 0x00000001e10b7824 */ /* 0x100fe200000e0603 */
[-C--:B------:R-:W-:Y:S01]  /*2330*/  IADD3 R14, P1, R228, R2.reuse, RZ ;  /* 0x00000002e40e7210 */ /* 0x080fe20007f3e0ff */
[----:B------:R1:W4:Y:S04]  /*2340*/  @P2 LDG.E.U16 R7, [R12.64] ;  /* 0x000000040c072981 */ /* 0x000328000c1e1500 */
[----:B-----5:R1:W-:Y:S01]  /*2350*/  STL.64 [R1+0x1a8], R208 ;  /* 0x0001a8d001007387 */ /* 0x0203e20000100a00 */
[----:B0-----:R-:W-:Y:S01]  /*2360*/  PRMT R8, RZ, 0x7610, R8 ;  /* 0x00007610ff087816 */ /* 0x001fe20000000008 */
[----:B------:R-:W-:Y:S01]  /*2370*/  IMAD.X R15, R229, 0x1, R3, P1 ;  /* 0x00000001e50f7824 */ /* 0x000fe200008e0603 */
[----:B------:R-:W-:Y:S01]  /*2380*/  PRMT R9, RZ, 0x7610, R9 ;  /* 0x00007610ff097816 */ /* 0x000fe20000000009 */
[----:B------:R-:W4:Y:S01]  /*2390*/  LDL.64 R88, [R1+0x38] ;  /* 0x0000380001587983 */ /* 0x000f220000100a00 */
[----:B-1----:R-:W-:-:S03]  /*23a0*/  IADD3 R12, P0, R232, R2, RZ ;  /* 0x00000002e80c7210 */ /* 0x002fc60007f1e0ff */
[----:B------:R0:W4:Y:S01]  /*23b0*/  @P2 LDG.E.U16 R8, [R10.64] ;  /* 0x000000040a082981 */ /* 0x000122000c1e1500 */
[----:B------:R-:W-:Y:S01]  /*23c0*/  ISETP.GT.AND P2, PT, R0, 0x4, PT ;  /* 0x000000040000780c */ /* 0x000fe20003f44270 */
[--C-:B------:R-:W-:Y:S01]  /*23d0*/  IMAD.X R13, R233, 0x1, R3.reuse, P0 ;  /* 0x00000001e90d7824 */ /* 0x100fe200000e0603 */
[-C--:B------:R-:W-:Y:S01]  /*23e0*/  IADD3 R16, P1, R236, R2.reuse, RZ ;  /* 0x00000002ec107210 */ /* 0x080fe20007f3e0ff */
[----:B------:R1:W4:Y:S04]  /*23f0*/  @P3 LDG.E.U16 R9, [R14.64] ;  /* 0x000000040e093981 */ /* 0x000328000c1e1500 */
[----:B------:R-:W4:Y:S01]  /*2400*/  LDL.64 R90, [R1+0x48] ;  /* 0x00004800015a7983 */ /* 0x000f220000100a00 */
[----:B0-----:R-:W-:Y:S01]  /*2410*/  PRMT R10, RZ, 0x7610, R10 ;  /* 0x00007610ff0a7816 */ /* 0x001fe2000000000a */
[----:B------:R-:W-:Y:S01]  /*2420*/  IMAD.X R17, R237, 0x1, R3, P1 ;  /* 0x00000001ed117824 */ /* 0x000fe200008e0603 */
[----:B------:R-:W-:Y:S01]  /*2430*/  PRMT R11, RZ, 0x7610, R11 ;  /* 0x00007610ff0b7816 */ /* 0x000fe2000000000b */
[----:B------:R-:W4:Y:S01]  /*2440*/  LDL.64 R92, [R1+0x58] ;  /* 0x00005800015c7983 */ /* 0x000f220000100a00 */
[----:B-1----:R-:W-:-:S03]  /*2450*/  IADD3 R14, P0, R240, R2, RZ ;  /* 0x00000002f00e7210 */ /* 0x002fc60007f1e0ff */
[----:B------:R0:W4:Y:S01]  /*2460*/  @P3 LDG.E.U16 R10, [R12.64] ;  /* 0x000000040c0a3981 */ /* 0x000122000c1e1500 */
[----:B------:R-:W-:Y:S02]  /*2470*/  ISETP.GT.AND P3, PT, R0, 0x5, PT ;  /* 0x000000050000780c */ /* 0x000fe40003f64270 */
[----:B------:R-:W-:Y:S01]  /*2480*/  IADD3 R18, P1, R244, R2, RZ ;  /* 0x00000002f4127210 */ /* 0x000fe20007f3e0ff */
[--C-:B------:R-:W-:Y:S01]  /*2490*/  IMAD.X R15, R241, 0x1, R3.reuse, P0 ;  /* 0x00000001f10f7824 */ /* 0x100fe200000e0603 */
[----:B------:R1:W4:Y:S03]  /*24a0*/  @P2 LDG.E.U16 R11, [R16.64] ;  /* 0x00000004100b2981 */ /* 0x000326000c1e1500 */
[----:B------:R-:W-:Y:S01]  /*24b0*/  IMAD.X R19, R245, 0x1, R3, P1 ;  /* 0x00000001f5137824 */ /* 0x000fe200008e0603 */
[----:B------:R-:W4:Y:S01]  /*24c0*/  LDL.64 R94, [R1+0x68] ;  /* 0x00006800015e7983 */ /* 0x000f220000100a00 */
[----:B0-----:R-:W-:-:S02]  /*24d0*/  PRMT R13, RZ, 0x7610, R13 ;  /* 0x00007610ff0d7816 */ /* 0x001fc4000000000d */
[-C--:B------:R-:W-:Y:S01]  /*24e0*/  IADD3 R20, P1, R250, R2.reuse, RZ ;  /* 0x00000002fa147210 */ /* 0x080fe20007f3e0ff */
[----:B------:R-:W4:Y:S01]  /*24f0*/  LDL.64 R168, [R1+0x78] ;  /* 0x0000780001a87983 */ /* 0x000f220000100a00 */
[----:B-1----:R-:W-:Y:S02]  /*2500*/  IADD3 R16, P0, R248, R2, RZ ;  /* 0x00000002f8107210 */ /* 0x002fe40007f1e0ff */
[----:B------:R-:W-:Y:S01]  /*2510*/  PRMT R12, RZ, 0x7610, R12 ;  /* 0x00007610ff0c7816 */ /* 0x000fe2000000000c */
[----:B------:R2:W4:Y:S01]  /*2520*/  @P3 LDG.E.U16 R13, [R18.64] ;  /* 0x00000004120d3981 */ /* 0x000522000c1e1500 */
[--C-:B------:R-:W-:Y:S02]  /*2530*/  IMAD.X R21, R251, 0x1, R3.reuse, P1 ;  /* 0x00000001fb157824 */ /* 0x100fe400008e0603 */
[----:B------:R-:W-:Y:S01]  /*2540*/  IMAD.X R17, R249, 0x1, R3, P0 ;  /* 0x00000001f9117824 */ /* 0x000fe200000e0603 */
[----:B------:R-:W4:Y:S04]  /*2550*/  LDL.64 R166, [R1+0x88] ;  /* 0x0000880001a67983 */ /* 0x000f280000100a00 */
[----:B------:R0:W4:Y:S01]  /*2560*/  @P2 LDG.E.U16 R12, [R14.64] ;  /* 0x000000040e0c2981 */ /* 0x000122000c1e1500 */
[----:B------:R-:W-:-:S03]  /*2570*/  ISETP.GT.AND P2, PT, R0, 0x6, PT ;  /* 0x000000060000780c */ /* 0x000fc60003f44270 */
[----:B------:R-:W4:Y:S04]  /*2580*/  LDL.64 R172, [R1+0x98] ;  /* 0x0000980001ac7983 */ /* 0x000f280000100a00 */
[----:B------:R-:W4:Y:S01]  /*2590*/  LDL.64 R170, [R1+0xa8] ;  /* 0x0000a80001aa7983 */ /* 0x000f220000100a00 */
[----:B0-----:R-:W-:Y:S02]  /*25a0*/  PRMT R14, RZ, 0x7610, R14 ;  /* 0x00007610ff0e7816 */ /* 0x001fe4000000000e */
[----:B------:R-:W-:Y:S01]  /*25b0*/  PRMT R15, RZ, 0x7610, R15 ;  /* 0x00007610ff0f7816 */ /* 0x000fe2000000000f */
[----:B------:R-:W4:Y:S04]  /*25c0*/  LDL.64 R174, [R1+0xb8] ;  /* 0x0000b80001ae7983 */ /* 0x000f280000100a00 */
[----:B------:R0:W4:Y:S01]  /*25d0*/  @P3 LDG.E.U16 R14, [R16.64] ;  /* 0x00000004100e3981 */ /* 0x000122000c1e1500 */
[----:B------:R-:W-:-:S03]  /*25e0*/  ISETP.GT.AND P3, PT, R0, 0x7, PT ;  /* 0x000000070000780c */ /* 0x000fc60003f64270 */
[----:B------:R4:W4:Y:S04]  /*25f0*/  @P2 LDG.E.U16 R15, [R20.64] ;  /* 0x00000004140f2981 */ /* 0x000928000c1e1500 */
[----:B------:R-:W4:Y:S01]  /*2600*/  LDL.64 R180, [R1+0xd8] ;  /* 0x0000d80001b47983 */ /* 0x000f220000100a00 */
[----:B0-----:R-:W-:-:S03]  /*2610*/  PRMT R17, RZ, 0x7610, R17 ;  /* 0x00007610ff117816 */ /* 0x001fc60000000011 */
[----:B------:R-:W4:Y:S04]  /*2620*/  LDL.64 R178, [R1+0xe8] ;  /* 0x0000e80001b27983 */ /* 0x000f280000100a00 */
[----:B------:R-:W4:Y:S01]  /*2630*/  LDL.64 R208, [R1+0x108] ;  /* 0x0001080001d07983 */ /* 0x000f220000100a00 */
[-C--:B--2---:R-:W-:Y:S02]  /*2640*/  IADD3 R18, P0, R22, R2.reuse, RZ ;  /* 0x0000000216127210 */ /* 0x084fe40007f1e0ff */
[----:B---3--:R-:W-:-:S03]  /*2650*/  IADD3 R22, P1, R30, R2, RZ ;  /* 0x000000021e167210 */ /* 0x008fc60007f3e0ff */
[--C-:B------:R-:W-:Y:S02]  /*2660*/  IMAD.X R19, R23, 0x1, R3.reuse, P0 ;  /* 0x0000000117137824 */ /* 0x100fe400000e0603 */
[--C-:B------:R-:W-:Y:S02]  /*2670*/  IMAD.X R23, R31, 0x1, R3.reuse, P1 ;  /* 0x000000011f177824 */ /* 0x100fe400008e0603 */
[----:B------:R-:W2:Y:S01]  /*2680*/  LDL.64 R30, [R1+0x40] ;  /* 0x00004000011e7983 */ /* 0x000ea20000100a00 */
[-C--:B----4-:R-:W-:Y:S02]  /*2690*/  IADD3 R20, P0, R24, R2.reuse, RZ ;  /* 0x0000000218147210 */ /* 0x090fe40007f1e0ff */
[----:B------:R-:W-:Y:S01]  /*26a0*/  IADD3 R24, P1, R32, R2, RZ ;  /* 0x0000000220187210 */ /* 0x000fe20007f3e0ff */
[----:B------:R0:W3:Y:S02]  /*26b0*/  @P3 LDG.E.U16 R17, [R22.64] ;  /* 0x0000000416113981 */ /* 0x0000e4000c1e1500 */
[----:B------:R-:W-:-:S02]  /*26c0*/  IMAD.X R21, R25, 0x1, R3, P0 ;  /* 0x0000000119157824 */ /* 0x000fc400000e0603 */
[----:B------:R-:W-:Y:S02]  /*26d0*/  IMAD.X R25, R33, 0x1, R3, P1 ;  /* 0x0000000121197824 */ /* 0x000fe400008e0603 */
[----:B------:R-:W4:Y:S01]  /*26e0*/  LDL.64 R32, [R1+0x50] ;  /* 0x0000500001207983 */ /* 0x000f220000100a00 */
[-C--:B0-----:R-:W-:Y:S02]  /*26f0*/  IADD3 R22, P0, R26, R2.reuse, RZ ;  /* 0x000000021a167210 */ /* 0x081fe40007f1e0ff */
[----:B------:R-:W-:-:S03]  /*2700*/  IADD3 R26, P1, R34, R2, RZ ;  /* 0x00000002221a7210 */ /* 0x000fc60007f3e0ff */
[--C-:B------:R-:W-:Y:S02]  /*2710*/  IMAD.X R23, R27, 0x1, R3.reuse, P0 ;  /* 0x000000011b177824 */ /* 0x100fe400000e0603 */
[----:B------:R-:W-:Y:S02]  /*2720*/  IMAD.X R27, R35, 0x1, R3, P1 ;  /* 0x00000001231b7824 */ /* 0x000fe400008e0603 */
[----:B------:R-:W3:Y:S01]  /*2730*/  LDL.64 R34, [R1+0x60] ;  /* 0x0000600001227983 */ /* 0x000ee20000100a00 */
[----:B------:R-:W-:-:S06]  /*2740*/  PRMT R16, RZ, 0x7610, R16 ;  /* 0x00007610ff107816 */ /* 0x000fcc0000000010 */
[----:B------:R0:W3:Y:S01]  /*2750*/  @P2 LDG.E.U16 R16, [R18.64] ;  /* 0x0000000412102981 */ /* 0x0000e2000c1e1500 */
[----:B------:R-:W-:Y:S02]  /*2760*/  ISETP.GT.AND P2, PT, R0, 0x8, PT ;  /* 0x000000080000780c */ /* 0x000fe40003f44270 */
[----:B0-----:R-:W-:Y:S02]  /*2770*/  PRMT R18, RZ, 0x7610, R18 ;  /* 0x00007610ff127816 */ /* 0x001fe40000000012 */
[----:B------:R-:W-:-:S04]  /*2780*/  PRMT R19, RZ, 0x7610, R19 ;  /* 0x00007610ff137816 */ /* 0x000fc80000000013 */
[----:B------:R0:W3:Y:S01]  /*2790*/  @P3 LDG.E.U16 R18, [R20.64] ;  /* 0x0000000414123981 */ /* 0x0000e2000c1e1500 */
[----:B------:R-:W-:-:S04]  /*27a0*/  ISETP.GT.AND P3, PT, R0, 0x9, PT ;  /* 0x000000090000780c */ /* 0x000fc80003f64270 */
[----:B------:R1:W3:Y:S01]  /*27b0*/  @P2 LDG.E.U16 R19, [R24.64] ;  /* 0x0000000418132981 */ /* 0x0002e2000c1e1500 */
[----:B0-----:R-:W-:Y:S02]  /*27c0*/  PRMT R21, RZ, 0x7610, R21 ;  /* 0x00007610ff157816 */ /* 0x001fe40000000015 */
[-C--:B-1----:R-:W-:Y:S02]  /*27d0*/  IADD3 R24, P0, R28, R2.reuse, RZ ;  /* 0x000000021c187210 */ /* 0x082fe40007f1e0ff */
[----:B------:R-:W-:-:S04]  /*27e0*/  IADD3 R28, P1, R88, R2, RZ ;  /* 0x00000002581c7210 */ /* 0x000fc80007f3e0ff */
[----:B------:R2:W3:Y:S01]  /*27f0*/  @P3 LDG.E.U16 R21, [R26.64] ;  /* 0x000000041a153981 */ /* 0x0004e2000c1e1500 */
[--C-:B------:R-:W-:Y:S02]  /*2800*/  IMAD.X R25, R29, 0x1, R3.reuse, P0 ;  /* 0x000000011d197824 */ /* 0x100fe400000e0603 */
[----:B------:R-:W-:Y:S01]  /*2810*/  IMAD.X R29, R89, 0x1, R3, P1 ;  /* 0x00000001591d7824 */ /* 0x000fe200008e0603 */
[----:B------:R-:W-:Y:S01]  /*2820*/  PRMT R20, RZ, 0x7610, R20 ;  /* 0x00007610ff147816 */ /* 0x000fe20000000014 */
[----:B------:R-:W3:Y:S05]  /*2830*/  LDL.64 R88, [R1+0x70] ;  /* 0x0000700001587983 */ /* 0x000eea0000100a00 */
[----:B------:R0:W3:Y:S01]  /*2840*/  @P2 LDG.E.U16 R20, [R22.64] ;  /* 0x0000000416142981 */ /* 0x0000e2000c1e1500 */
[----:B------:R-:W-:-:S02]  /*2850*/  ISETP.GT.AND P2, PT, R0, 0xa, PT ;  /* 0x0000000a0000780c */ /* 0x000fc40003f44270 */
[----:B0-----:R-:W-:Y:S02]  /*2860*/  PRMT R22, RZ, 0x7610, R22 ;  /* 0x00007610ff167816 */ /* 0x001fe40000000016 */
[----:B------:R-:W-:-:S04]  /*2870*/  PRMT R23, RZ, 0x7610, R23 ;  /* 0x00007610ff177816 */ /* 0x000fc80000000017 */
[----:B------:R0:W3:Y:S01]  /*2880*/  @P3 LDG.E.U16 R22, [R24.64] ;  /* 0x0000000418163981 */ /* 0x0000e2000c1e1500 */
[----:B------:R-:W-:-:S04]  /*2890*/  ISETP.GT.AND P3, PT, R0, 0xb, PT ;  /* 0x0000000b0000780c */ /* 0x000fc80003f64270 */
[----:B------:R4:W3:Y:S01]  /*28a0*/  @P2 LDG.E.U16 R23, [R28.64] ;  /* 0x000000041c172981 */ /* 0x0008e2000c1e1500 */
[----:B0-----:R-:W-:Y:S02]  /*28b0*/  PRMT R25, RZ, 0x7610, R25 ;  /* 0x00007610ff197816 */ /* 0x001fe40000000019 */
[-C--:B--2---:R-:W-:Y:S02]  /*28c0*/  IADD3 R26, P0, R30, R2.reuse, RZ ;  /* 0x000000021e1a7210 */ /* 0x084fe40007f1e0ff */
[----:B------:R-:W-:-:S03]  /*28d0*/  IADD3 R30, P1, R90, R2, RZ ;  /* 0x000000025a1e7210 */ /* 0x000fc60007f3e0ff */
[--C-:B------:R-:W-:Y:S02]  /*28e0*/  IMAD.X R27, R31, 0x1, R3.reuse, P0 ;  /* 0x000000011f1b7824 */ /* 0x100fe400000e0603 */
[--C-:B------:R-:W-:Y:S02]  /*28f0*/  IMAD.X R31, R91, 0x1, R3.reuse, P1 ;  /* 0x000000015b1f7824 */ /* 0x100fe400008e0603 */
[----:B------:R-:W2:Y:S01]  /*2900*/  LDL.64 R90, [R1+0x80] ;  /* 0x00008000015a7983 */ /* 0x000ea20000100a00 */
[-C--:B----4-:R-:W-:Y:S02]  /*2910*/  IADD3 R28, P0, R32, R2.reuse, RZ ;  /* 0x00000002201c7210 */ /* 0x090fe40007f1e0ff */
[----:B------:R-:W-:Y:S01]  /*2920*/  IADD3 R32, P1, R92, R2, RZ ;  /* 0x000000025c207210 */ /* 0x000fe20007f3e0ff */
[----:B------:R3:W4:Y:S02]  /*2930*/  @P3 LDG.E.U16 R25, [R30.64] ;  /* 0x000000041e193981 */ /* 0x000724000c1e1500 */
[----:B------:R-:W-:-:S02]  /*2940*/  IMAD.X R29, R33, 0x1, R3, P0 ;  /* 0x00000001211d7824 */ /* 0x000fc400000e0603 */
[----:B------:R-:W-:Y:S02]  /*2950*/  IMAD.X R33, R93, 0x1, R3, P1 ;  /* 0x000000015d217824 */ /* 0x000fe400008e0603 */
[----:B------:R-:W4:Y:S01]  /*2960*/  LDL.64 R92, [R1+0x90] ;  /* 0x00009000015c7983 */ /* 0x000f220000100a00 */
[-C--:B---3--:R-:W-:Y:S02]  /*2970*/  IADD3 R30, P0, R34, R2.reuse, RZ ;  /* 0x00000002221e7210 */ /* 0x088fe40007f1e0ff */
        /* <DEDUP_REMOVED lines=37> */
[----:B------:R-:W-:Y:S01]  /*2bd0*/  IMAD.X R93, R173, 0x1, R3, P1 ;  /* 0x00000001ad5d7824 */ /* 0x000fe200008e0603 */
[-C--:B---3--:R-:W-:Y:S02]  /*2be0*/  IADD3 R90, P0, R94, R2.reuse, RZ ;  /* 0x000000025e5a7210 */ /* 0x088fe40007f1e0ff */
[----:B------:R-:W-:-:S03]  /*2bf0*/  IADD3 R94, P1, R170, R2, RZ ;  /* 0x00000002aa5e7210 */ /* 0x000fc60007f3e0ff */
[--C-:B------:R-:W-:Y:S02]  /*2c00*/  IMAD.X R91, R95, 0x1, R3.reuse, P0 ;  /* 0x000000015f5b7824 */ /* 0x100fe400000e0603 */
[----:B------:R-:W-:Y:S02]  /*2c10*/  IMAD.X R95, R171, 0x1, R3, P1 ;  /* 0x00000001ab5f7824 */ /* 0x000fe400008e0603 */
[----:B------:R-:W3:Y:S01]  /*2c20*/  LDL.64 R170, [R1+0xc8] ;  /* 0x0000c80001aa7983 */ /* 0x000ee20000100a00 */
[----:B------:R-:W-:-:S06]  /*2c30*/  PRMT R32, RZ, 0x7610, R32 ;  /* 0x00007610ff207816 */ /* 0x000fcc0000000020 */
[----:B------:R0:W4:Y:S01]  /*2c40*/  @P2 LDG.E.U16 R32, [R34.64] ;  /* 0x0000000422202981 */ /* 0x000122000c1e1500 */
[----:B------:R-:W-:Y:S02]  /*2c50*/  ISETP.GT.AND P2, PT, R0, 0x10, PT ;  /* 0x000000100000780c */ /* 0x000fe40003f44270 */
[----:B0-----:R-:W-:Y:S02]  /*2c60*/  PRMT R34, RZ, 0x7610, R34 ;  /* 0x00007610ff227816 */ /* 0x001fe40000000022 */
[----:B------:R-:W-:-:S04]  /*2c70*/  PRMT R35, RZ, 0x7610, R35 ;  /* 0x00007610ff237816 */ /* 0x000fc80000000023 */
[----:B------:R0:W4:Y:S01]  /*2c80*/  @P3 LDG.E.U16 R34, [R88.64] ;  /* 0x0000000458223981 */ /* 0x000122000c1e1500 */
[----:B------:R-:W-:-:S04]  /*2c90*/  ISETP.GT.AND P3, PT, R0, 0x11, PT ;  /* 0x000000110000780c */ /* 0x000fc80003f64270 */
[----:B------:R1:W4:Y:S01]  /*2ca0*/  @P2 LDG.E.U16 R35, [R92.64] ;  /* 0x000000045c232981 */ /* 0x000322000c1e1500 */
[----:B0-----:R-:W-:Y:S02]  /*2cb0*/  PRMT R89, RZ, 0x7610, R89 ;  /* 0x00007610ff597816 */ /* 0x001fe40000000059 */
[----:B-1----:R-:W-:-:S06]  /*2cc0*/  IADD3 R92, P0, R168, R2, RZ ;  /* 0x00000002a85c7210 */ /* 0x002fcc0007f1e0ff */
[----:B------:R2:W4:Y:S01]  /*2cd0*/  @P3 LDG.E.U16 R89, [R94.64] ;  /* 0x000000045e593981 */ /* 0x000522000c1e1500 */
[----:B------:R-:W-:-:S03]  /*2ce0*/  IMAD.X R93, R169, 0x1, R3, P0 ;  /* 0x00000001a95d7824 */ /* 0x000fc600000e0603 */
[----:B------:R-:W4:Y:S01]  /*2cf0*/  LDL.64 R168, [R1+0xd0] ;  /* 0x0000d00001a87983 */ /* 0x000f220000100a00 */
[----:B------:R-:W-:-:S05]  /*2d00*/  IADD3 R172, P1, R174, R2, RZ ;  /* 0x00000002aeac7210 */ /* 0x000fca0007f3e0ff */
[----:B------:R-:W-:Y:S01]  /*2d10*/  IMAD.X R173, R175, 0x1, R3, P1 ;  /* 0x00000001afad7824 */ /* 0x000fe200008e0603 */
[----:B--2---:R-:W-:-:S05]  /*2d20*/  IADD3 R94, P0, R166, R2, RZ ;  /* 0x00000002a65e7210 */ /* 0x004fca0007f1e0ff */
[----:B------:R-:W-:Y:S02]  /*2d30*/  IMAD.X R95, R167, 0x1, R3, P0 ;  /* 0x00000001a75f7824 */ /* 0x000fe400000e0603 */
[----:B------:R-:W2:Y:S01]  /*2d40*/  LDL.64 R166, [R1+0xe0] ;  /* 0x0000e00001a67983 */ /* 0x000ea20000100a00 */
[----:B---3--:R-:W-:-:S05]  /*2d50*/  IADD3 R174, P1, R170, R2, RZ ;  /* 0x00000002aaae7210 */ /* 0x008fca0007f3e0ff */
        /* <DEDUP_REMOVED lines=11> */
[----:B----4-:R-:W-:-:S06]  /*2e10*/  IADD3 R172, P0, R168, R2, RZ ;  /* 0x00000002a8ac7210 */ /* 0x010fcc0007f1e0ff */
[----:B------:R2:W4:Y:S01]  /*2e20*/  @P3 LDG.E.U16 R93, [R174.64] ;  /* 0x00000004ae5d3981 */ /* 0x000522000c1e1500 */
[----:B------:R-:W-:-:S03]  /*2e30*/  IMAD.X R173, R169, 0x1, R3, P0 ;  /* 0x00000001a9ad7824 */ /* 0x000fc600000e0603 */
[----:B------:R-:W4:Y:S01]  /*2e40*/  LDL.64 R168, [R1+0xf8] ;  /* 0x0000f80001a87983 */ /* 0x000f220000100a00 */
[----:B------:R-:W-:Y:S02]  /*2e50*/  PRMT R92, RZ, 0x7610, R92 ;  /* 0x00007610ff5c7816 */ /* 0x000fe4000000005c */
[----:B------:R-:W-:-:S04]  /*2e60*/  IADD3 R176, P1, R180, R2, RZ ;  /* 0x00000002b4b07210 */ /* 0x000fc80007f3e0ff */
[----:B------:R0:W4:Y:S01]  /*2e70*/  @P2 LDG.E.U16 R92, [R94.64] ;  /* 0x000000045e5c2981 */ /* 0x000122000c1e1500 */
[----:B------:R-:W-:Y:S01]  /*2e80*/  ISETP.GT.AND P2, PT, R0, 0x14, PT ;  /* 0x000000140000780c */ /* 0x000fe20003f44270 */
[----:B------:R-:W-:Y:S01]  /*2e90*/  IMAD.X R177, R181, 0x1, R3, P1 ;  /* 0x00000001b5b17824 */ /* 0x000fe200008e0603 */
[----:B0-----:R-:W-:Y:S02]  /*2ea0*/  PRMT R94, RZ, 0x7610, R94 ;  /* 0x00007610ff5e7816 */ /* 0x001fe4000000005e */
[----:B------:R-:W-:-:S04]  /*2eb0*/  PRMT R95, RZ, 0x7610, R95 ;  /* 0x00007610ff5f7816 */ /* 0x000fc8000000005f */
[----:B------:R0:W4:Y:S05]  /*2ec0*/  @P3 LDG.E.U16 R94, [R172.64] ;  /* 0x00000004ac5e3981 */ /* 0x00012a000c1e1500 */
[----:B------:R1:W4:Y:S01]  /*2ed0*/  @P2 LDG.E.U16 R95, [R176.64] ;  /* 0x00000004b05f2981 */ /* 0x000322000c1e1500 */
[----:B0-----:R-:W-:Y:S02]  /*2ee0*/  PRMT R172, RZ, 0x7610, R172 ;  /* 0x00007610ffac7816 */ /* 0x001fe400000000ac */
[----:B--2---:R-:W-:-:S05]  /*2ef0*/  IADD3 R174, P0, R166, R2, RZ ;  /* 0x00000002a6ae7210 */ /* 0x004fca0007f1e0ff */
[----:B------:R-:W-:Y:S02]  /*2f00*/  IMAD.X R175, R167, 0x1, R3, P0 ;  /* 0x00000001a7af7824 */ /* 0x000fe400000e0603 */
[----:B------:R-:W2:Y:S04]  /*2f10*/  LDL.64 R166, [R1+0x100] ;  /* 0x0001000001a67983 */ /* 0x000ea80000100a00 */
[----:B------:R3:W2:Y:S02]  /*2f20*/  @P2 LDG.E.U16 R172, [R174.64] ;  /* 0x00000004aeac2981 */ /* 0x0006a4000c1e1500 */
[----:B---3--:R-:W-:-:S05]  /*2f30*/  IADD3 R174, P2, R170, R2, RZ ;  /* 0x00000002aaae7210 */ /* 0x008fca0007f5e0ff */
[----:B------:R-:W-:Y:S02]  /*2f40*/  IMAD.X R175, R171, 0x1, R3, P2 ;  /* 0x00000001abaf7824 */ /* 0x000fe400010e0603 */
[----:B------:R-:W3:Y:S01]  /*2f50*/  LDL.64 R170, [R1+0x110] ;  /* 0x0001100001aa7983 */ /* 0x000ee20000100a00 */
[----:B------:R-:W-:Y:S02]  /*2f60*/  IADD3 R180, P1, R178, R2, RZ ;  /* 0x00000002b2b47210 */ /* 0x000fe40007f3e0ff */
[----:B------:R-:W-:-:S03]  /*2f70*/  ISETP.GT.AND P3, PT, R0, 0x15, PT ;  /* 0x000000150000780c */ /* 0x000fc60003f64270 */
[----:B------:R-:W-:Y:S01]  /*2f80*/  IMAD.X R181, R179, 0x1, R3, P1 ;  /* 0x00000001b3b57824 */ /* 0x000fe200008e0603 */
[----:B-1----:R-:W-:Y:S02]  /*2f90*/  PRMT R176, RZ, 0x7610, R176 ;  /* 0x00007610ffb07816 */ /* 0x002fe400000000b0 */
[----:B------:R-:W-:-:S07]  /*2fa0*/  ISETP.GT.AND P0, PT, R0, 0x16, PT ;  /* 0x000000160000780c */ /* 0x000fce0003f04270 */
[----:B------:R2:W3:Y:S01]  /*2fb0*/  @P3 LDG.E.U16 R176, [R174.64] ;  /* 0x00000004aeb03981 */ /* 0x0004e2000c1e1500 */
[----:B------:R-:W-:Y:S02]  /*2fc0*/  PRMT R173, RZ, 0x7610, R173 ;  /* 0x00007610ffad7816 */ /* 0x000fe400000000ad */
[----:B------:R-:W-:-:S04]  /*2fd0*/  PRMT R177, RZ, 0x7610, R177 ;  /* 0x00007610ffb17816 */ /* 0x000fc800000000b1 */
[----:B------:R0:W3:Y:S01]  /*2fe0*/  @P3 LDG.E.U16 R173, [R180.64] ;  /* 0x00000004b4ad3981 */ /* 0x0000e2000c1e1500 */
[----:B----4-:R-:W-:-:S05]  /*2ff0*/  IADD3 R178, P1, R168, R2, RZ ;  /* 0x00000002a8b27210 */ /* 0x010fca0007f3e0ff */
[----:B------:R-:W-:Y:S02]  /*3000*/  IMAD.X R179, R169, 0x1, R3, P1 ;  /* 0x00000001a9b37824 */ /* 0x000fe400008e0603 */
[----:B------:R-:W4:Y:S04]  /*3010*/  LDL.64 R168, [R1+0x118] ;  /* 0x0001180001a87983 */ /* 0x000f280000100a00 */
[----:B------:R1:W4:Y:S02]  /*3020*/  @P0 LDG.E.U16 R177, [R178.64] ;  /* 0x00000004b2b10981 */ /* 0x000324000c1e1500 */
[----:B-1----:R-:W-:Y:S02]  /*3030*/  PRMT R178, RZ, 0x7610, R178 ;  /* 0x00007610ffb27816 */ /* 0x002fe400000000b2 */
[----:B--2---:R-:W-:-:S05]  /*3040*/  IADD3 R174, P1, R166, R2, RZ ;  /* 0x00000002a6ae7210 */ /* 0x004fca0007f3e0ff */
[----:B------:R-:W-:Y:S02]  /*3050*/  IMAD.X R175, R167, 0x1, R3, P1 ;  /* 0x00000001a7af7824 */ /* 0x000fe400008e0603 */
[----:B------:R-:W2:Y:S01]  /*3060*/  LDL.64 R166, [R1+0x120] ;  /* 0x0001200001a67983 */ /* 0x000ea20000100a00 */
[----:B0-----:R-:W-:-:S03]  /*3070*/  IADD3 R180, P1, R208, R2, RZ ;  /* 0x00000002d0b47210 */ /* 0x001fc60007f3e0ff */
[----:B------:R3:W2:Y:S02]  /*3080*/  @P0 LDG.E.U16 R178, [R174.64] ;  /* 0x00000004aeb20981 */ /* 0x0006a4000c1e1500 */
[----:B------:R-:W-:Y:S02]  /*3090*/  IMAD.X R181, R209, 0x1, R3, P1 ;  /* 0x00000001d1b57824 */ /* 0x000fe400008e0603 */
[----:B------:R-:W2:Y:S01]  /*30a0*/  LDL.64 R208, [R1+0x128] ;  /* 0x0001280001d07983 */ /* 0x000ea20000100a00 */
[----:B---3--:R-:W-:-:S05]  /*30b0*/  IADD3 R174, P0, R170, R2, RZ ;  /* 0x00000002aaae7210 */ /* 0x008fca0007f1e0ff */
[----:B------:R-:W-:Y:S02]  /*30c0*/  IMAD.X R175, R171, 0x1, R3, P0 ;  /* 0x00000001abaf7824 */ /* 0x000fe400000e0603 */
[----:B------:R-:W3:Y:S01]  /*30d0*/  LDL.64 R170, [R1+0x130] ;  /* 0x0001300001aa7983 */ /* 0x000ee20000100a00 */
[C---:B------:R-:W-:Y:S02]  /*30e0*/  ISETP.GT.AND P2, PT, R0.reuse, 0x17, PT ;  /* 0x000000170000780c */ /* 0x040fe40003f44270 */
[----:B------:R-:W-:Y:S02]  /*30f0*/  PRMT R179, RZ, 0x7610, R179 ;  /* 0x00007610ffb37816 */ /* 0x000fe400000000b3 */
[----:B------:R-:W-:-:S09]  /*3100*/  ISETP.GT.AND P1, PT, R0, 0x18, PT ;  /* 0x000000180000780c */ /* 0x000fd20003f24270 */
[----:B------:R0:W3:Y:S02]  /*3110*/  @P2 LDG.E.U16 R179, [R180.64] ;  /* 0x00000004b4b32981 */ /* 0x0000e4000c1e1500 */
[----:B0-----:R-:W-:-:S06]  /*3120*/  PRMT R180, RZ, 0x7610, R180 ;  /* 0x00007610ffb47816 */ /* 0x001fcc00000000b4 */
[----:B------:R4:W3:Y:S01]  /*3130*/  @P2 LDG.E.U16 R180, [R174.64] ;  /* 0x00000004aeb42981 */ /* 0x0008e2000c1e1500 */
[----:B------:R-:W-:Y:S02]  /*3140*/  PRMT R181, RZ, 0x7610, R181 ;  /* 0x00007610ffb57816 */ /* 0x000fe400000000b5 */
[----:B----4-:R-:W-:-:S05]  /*3150*/  IADD3 R174, P0, R168, R2, RZ ;  /* 0x00000002a8ae7210 */ /* 0x010fca0007f1e0ff */
[----:B------:R-:W-:Y:S02]  /*3160*/  IMAD.X R175, R169, 0x1, R3, P0 ;  /* 0x00000001a9af7824 */ /* 0x000fe400000e0603 */
[----:B------:R-:W4:Y:S04]  /*3170*/  LDL.64 R168, [R1+0x138] ;  /* 0x0001380001a87983 */ /* 0x000f280000100a00 */
[----:B------:R2:W4:Y:S01]  /*3180*/  @P1 LDG.E.U16 R181, [R174.64] ;  /* 0x00000004aeb51981 */ /* 0x000522000c1e1500 */
[----:B------:R-:W-:Y:S02]  /*3190*/  PRMT R182, RZ, 0x7610, R182 ;  /* 0x00007610ffb67816 */ /* 0x000fe400000000b6 */
[----:B------:R-:W-:Y:S02]  /*31a0*/  PRMT R183, RZ, 0x7610, R183 ;  /* 0x00007610ffb77816 */ /* 0x000fe400000000b7 */
[----:B--2---:R-:W-:-:S05]  /*31b0*/  IADD3 R174, P0, R166, R2, RZ ;  /* 0x00000002a6ae7210 */ /* 0x004fca0007f1e0ff */
[----:B------:R-:W-:Y:S02]  /*31c0*/  IMAD.X R175, R167, 0x1, R3, P0 ;  /* 0x00000001a7af7824 */ /* 0x000fe400000e0603 */
[----:B------:R-:W2:Y:S04]  /*31d0*/  LDL.64 R166, [R1+0x140] ;  /* 0x0001400001a67983 */ /* 0x000ea80000100a00 */
[----:B------:R0:W2:Y:S01]  /*31e0*/  @P1 LDG.E.U16 R182, [R174.64] ;  /* 0x00000004aeb61981 */ /* 0x0000a2000c1e1500 */
[----:B------:R-:W-:Y:S02]  /*31f0*/  ISETP.GT.AND P1, PT, R0, 0x19, PT ;  /* 0x000000190000780c */ /* 0x000fe40003f24270 */
[----:B0-----:R-:W-:-:S05]  /*3200*/  IADD3 R174, P0, R208, R2, RZ ;  /* 0x00000002d0ae7210 */ /* 0x001fca0007f1e0ff */
[----:B------:R-:W-:Y:S02]  /*3210*/  IMAD.X R175, R209, 0x1, R3, P0 ;  /* 0x00000001d1af7824 */ /* 0x000fe400000e0603 */
[----:B------:R-:W2:Y:S04]  /*3220*/  LDL.64 R208, [R1+0x148] ;  /* 0x0001480001d07983 */ /* 0x000ea80000100a00 */
[----:B------:R3:W2:Y:S02]  /*3230*/  @P1 LDG.E.U16 R183, [R174.64] ;  /* 0x00000004aeb71981 */ /* 0x0006a4000c1e1500 */
[----:B---3--:R-:W-:-:S05]  /*3240*/  IADD3 R174, P0, R170, R2, RZ ;  /* 0x00000002aaae7210 */ /* 0x008fca0007f1e0ff */
[----:B------:R-:W-:Y:S02]  /*3250*/  IMAD.X R175, R171, 0x1, R3, P0 ;  /* 0x00000001abaf7824 */ /* 0x000fe400000e0603 */
[----:B------:R-:W3:Y:S01]  /*3260*/  LDL.64 R170, [R1+0x150] ;  /* 0x0001500001aa7983 */ /* 0x000ee20000100a00 */
[----:B------:R-:W-:-:S06]  /*3270*/  PRMT R210, RZ, 0x7610, R210 ;  /* 0x00007610ffd27816 */ /* 0x000fcc00000000d2 */
[----:B------:R4:W3:Y:S01]  /*3280*/  @P1 LDG.E.U16 R210, [R174.64] ;  /* 0x00000004aed21981 */ /* 0x0008e2000c1e1500 */
[----:B------:R-:W-:Y:S02]  /*3290*/  ISETP.GT.AND P1, PT, R0, 0x1a, PT ;  /* 0x0000001a0000780c */ /* 0x000fe40003f24270 */
        /* <DEDUP_REMOVED lines=24> */
[----:B------:R-:W-:Y:S01]  /*3420*/  IMAD.X R175, R169, 0x1, R3, P0 ;  /* 0x00000001a9af7824 */ /* 0x000fe200000e0603 */
[----:B------:R-:W-:Y:S01]  /*3430*/  PRMT R222, RZ, 0x7610, R222 ;  /* 0x00007610ffde7816 */ /* 0x000fe200000000de */
[----:B------:R-:W4:Y:S04]  /*3440*/  LDL.64 R168, [R1+0x180] ;  /* 0x0001800001a87983 */ /* 0x000f280000100a00 */
[----:B------:R2:W4:Y:S01]  /*3450*/  @P1 LDG.E.U16 R219, [R174.64] ;  /* 0x00000004aedb1981 */ /* 0x000522000c1e1500 */
[----:B------:R-:W-:Y:S02]  /*3460*/  PRMT R223, RZ, 0x7610, R223 ;  /* 0x00007610ffdf7816 */ /* 0x000fe400000000df */
[----:B--2---:R-:W-:-:S05]  /*3470*/  IADD3 R174, P0, R166, R2, RZ ;  /* 0x00000002a6ae7210 */ /* 0x004fca0007f1e0ff */
[----:B------:R-:W-:Y:S02]  /*3480*/  IMAD.X R175, R167, 0x1, R3, P0 ;  /* 0x00000001a7af7824 */ /* 0x000fe400000e0603 */
[----:B------:R-:W2:Y:S04]  /*3490*/  LDL.64 R166, [R1+0x178] ;  /* 0x0001780001a67983 */ /* 0x000ea80000100a00 */
[----:B------:R3:W4:Y:S01]  /*34a0*/  @P1 LDG.E.U16 R222, [R174.64] ;  /* 0x00000004aede1981 */ /* 0x000722000c1e1500 */
[----:B------:R-:W-:Y:S02]  /*34b0*/  ISETP.GT.AND P1, PT, R0, 0x1d, PT ;  /* 0x0000001d0000780c */ /* 0x000fe40003f24270 */
[----:B---3--:R-:W-:-:S05]  /*34c0*/  IADD3 R174, P0, R170, R2, RZ ;  /* 0x00000002aaae7210 */ /* 0x008fca0007f1e0ff */
[----:B------:R-:W-:Y:S02]  /*34d0*/  IMAD.X R175, R171, 0x1, R3, P0 ;  /* 0x00000001abaf7824 */ /* 0x000fe400000e0603 */
[----:B------:R-:W3:Y:S04]  /*34e0*/  LDL.64 R170, [R1+0x188] ;  /* 0x0001880001aa7983 */ /* 0x000ee80000100a00 */
[----:B------:R0:W3:Y:S02]  /*34f0*/  @P1 LDG.E.U16 R223, [R174.64] ;  /* 0x00000004aedf1981 */ /* 0x0000e4000c1e1500 */
[----:B0-----:R-:W-:-:S05]  /*3500*/  IADD3 R174, P0, R208, R2, RZ ;  /* 0x00000002d0ae7210 */ /* 0x001fca0007f1e0ff */
[----:B------:R-:W-:Y:S02]  /*3510*/  IMAD.X R175, R209, 0x1, R3, P0 ;  /* 0x00000001d1af7824 */ /* 0x000fe400000e0603 */
[----:B------:R-:W3:Y:S01]  /*3520*/  LDL.64 R208, [R1+0x190] ;  /* 0x0001900001d07983 */ /* 0x000ee20000100a00 */
[----:B------:R-:W-:-:S06]  /*3530*/  PRMT R226, RZ, 0x7610, R226 ;  /* 0x00007610ffe27816 */ /* 0x000fcc00000000e2 */
[----:B------:R2:W3:Y:S01]  /*3540*/  @P1 LDG.E.U16 R226, [R174.64] ;  /* 0x00000004aee21981 */ /* 0x0004e2000c1e1500 */
[----:B------:R-:W-:Y:S02]  /*3550*/  ISETP.GT.AND P1, PT, R0, 0x1e, PT ;  /* 0x0000001e0000780c */ /* 0x000fe40003f24270 */
[----:B------:R-:W-:Y:S02]  /*3560*/  PRMT R227, RZ, 0x7610, R227 ;  /* 0x00007610ffe37816 */ /* 0x000fe400000000e3 */
[----:B------:R-:W-:Y:S01]  /*3570*/  PRMT R230, RZ, 0x7610, R230 ;  /* 0x00007610ffe67816 */ /* 0x000fe200000000e6 */
[----:B------:R-:W0:Y:S01]  /*3580*/  S2R R193, SR_TID.X ;  /* 0x0000000000c17919 */ /* 0x000e220000002100 */
[----:B------:R-:W-:Y:S02]  /*3590*/  PRMT R231, RZ, 0x7610, R231 ;  /* 0x00007610ffe77816 */ /* 0x000fe400000000e7 */
[----:B------:R-:W-:Y:S02]  /*35a0*/  PRMT R234, RZ, 0x7610, R234 ;  /* 0x00007610ffea7816 */ /* 0x000fe400000000ea */
[----:B------:R-:W-:-:S02]  /*35b0*/  PRMT R235, RZ, 0x7610, R235 ;  /* 0x00007610ffeb7816 */ /* 0x000fc400000000eb */
[----:B0-----:R-:W-:-:S04]  /*35c0*/  LOP3.LUT R193, R193, 0x1f, RZ, 0xc0, !PT ;  /* 0x0000001fc1c17812 */ /* 0x001fc800078ec0ff */
[----:B------:R-:W-:Y:S02]  /*35d0*/  ISETP.GE.AND P2, PT, R193, R0, PT ;  /* 0x00000000c100720c */ /* 0x000fe40003f46270 */
[----:B------:R-:W-:Y:S02]  /*35e0*/  PRMT R238, RZ, 0x7610, R238 ;  /* 0x00007610ffee7816 */ /* 0x000fe400000000ee */
[----:B------:R-:W-:Y:S02]  /*35f0*/  PRMT R239, RZ, 0x7610, R239 ;  /* 0x00007610ffef7816 */ /* 0x000fe400000000ef */
[----:B------:R-:W-:Y:S02]  /*3600*/  PRMT R242, RZ, 0x7610, R242 ;  /* 0x00007610fff27816 */ /* 0x000fe400000000f2 */
[----:B--2---:R-:W-:-:S05]  /*3610*/  IADD3 R174, P0, R166, R2, RZ ;  /* 0x00000002a6ae7210 */ /* 0x004fca0007f1e0ff */
[----:B------:R-:W-:Y:S01]  /*3620*/  IMAD.X R175, R167, 0x1, R3, P0 ;  /* 0x00000001a7af7824 */ /* 0x000fe200000e0603 */
[----:B------:R-:W-:Y:S01]  /*3630*/  PRMT R243, RZ, 0x7610, R243 ;  /* 0x00007610fff37816 */ /* 0x000fe200000000f3 */
[----:B------:R-:W2:Y:S04]  /*3640*/  LDL.LU.64 R166, [R1+0x1c0] ;  /* 0x0001c00001a67983 */ /* 0x000ea80000300a00 */
[----:B------:R4:W2:Y:S02]  /*3650*/  @P1 LDG.E.U16 R227, [R174.64] ;  /* 0x00000004aee31981 */ /* 0x0008a4000c1e1500 */
[----:B----4-:R-:W-:-:S05]  /*3660*/  IADD3 R174, P0, R168, R2, RZ ;  /* 0x00000002a8ae7210 */ /* 0x010fca0007f1e0ff */
[----:B------:R-:W-:Y:S01]  /*3670*/  IMAD.X R175, R169, 0x1, R3, P0 ;  /* 0x00000001a9af7824 */ /* 0x000fe200000e0603 */
[----:B------:R-:W-:Y:S01]  /*3680*/  PRMT R246, RZ, 0x7610, R246 ;  /* 0x00007610fff67816 */ /* 0x000fe200000000f6 */
[----:B------:R-:W4:Y:S04]  /*3690*/  LDL.LU.64 R168, [R1+0x1b8] ;  /* 0x0001b80001a87983 */ /* 0x000f280000300a00 */
[----:B------:R3:W2:Y:S01]  /*36a0*/  @P1 LDG.E.U16 R230, [R174.64] ;  /* 0x00000004aee61981 */ /* 0x0006a2000c1e1500 */
[----:B------:R-:W-:Y:S02]  /*36b0*/  ISETP.GT.AND P1, PT, R0, 0x1f, PT ;  /* 0x0000001f0000780c */ /* 0x000fe40003f24270 */
[----:B---3--:R-:W-:-:S05]  /*36c0*/  IADD3 R174, P0, R170, R2, RZ ;  /* 0x00000002aaae7210 */ /* 0x008fca0007f1e0ff */
[----:B------:R-:W-:Y:S02]  /*36d0*/  IMAD.X R175, R171, 0x1, R3, P0 ;  /* 0x00000001abaf7824 */ /* 0x000fe400000e0603 */
[----:B------:R-:W4:Y:S04]  /*36e0*/  LDL.LU.64 R170, [R1+0x1b0] ;  /* 0x0001b00001aa7983 */ /* 0x000f280000300a00 */
[----:B------:R0:W3:Y:S02]  /*36f0*/  @P1 LDG.E.U16 R231, [R174.64] ;  /* 0x00000004aee71981 */ /* 0x0000e4000c1e1500 */
[----:B0-----:R-:W-:-:S05]  /*3700*/  IADD3 R174, P0, R208, R2, RZ ;  /* 0x00000002d0ae7210 */ /* 0x001fca0007f1e0ff */
[----:B------:R-:W-:Y:S02]  /*3710*/  IMAD.X R175, R209, 0x1, R3, P0 ;  /* 0x00000001d1af7824 */ /* 0x000fe400000e0603 */
[----:B------:R0:W5:Y:S04]  /*3720*/  LDL.LU.64 R208, [R1+0x1a8] ;  /* 0x0001a80001d07983 */ /* 0x0001680000300a00 */
[----:B------:R1:W2:Y:S04]  /*3730*/  @P1 LDG.E.U16 R234, [R174.64] ;  /* 0x00000004aeea1981 */ /* 0x0002a8000c1e1500 */
[----:B------:R-:W-:Y:S01]  /*3740*/  BAR.SYNC.DEFER_BLOCKING 0x0 ;  /* 0x0000000000007b1d */ /* 0x000fe20000010000 */
[----:B-1----:R-:W-:-:S02]  /*3750*/  IMAD R175, R193, c[0x0][0x18c], RZ ;  /* 0x00006300c1af7a24 */ /* 0x002fc400078e02ff */
[----:B------:R-:W-:Y:S02]  /*3760*/  IMAD.MOV.U32 R193, RZ, RZ, R192 ;  /* 0x000000ffffc17224 */ /* 0x000fe400078e00c0 */
[----:B------:R-:W-:Y:S02]  /*3770*/  IMAD.MOV.U32 R192, RZ, RZ, R194 ;  /* 0x000000ffffc07224 */ /* 0x000fe400078e00c2 */
[----:B------:R-:W1:Y:S02]  /*3780*/  S2R R194, SR_TID.X ;  /* 0x0000000000c27919 */ /* 0x000e640000002100 */
[----:B------:R-:W-:-:S05]  /*3790*/  IMAD.WIDE R174, R175, 0x2, R192 ;  /* 0x00000002afae7825 */ /* 0x000fca00078e02c0 */
[----:B------:R0:W2:Y:S04]  /*37a0*/  @!P2 LDG.E.U16 R235, [R174.64] ;  /* 0x00000004aeeba981 */ /* 0x0000a8000c1e1500 */
[----:B0-----:R-:W0:Y:S01]  /*37b0*/  S2R R174, SR_TID.X ;  /* 0x0000000000ae7919 */ /* 0x001e220000002100 */
[----:B-1----:R-:W-:-:S05]  /*37c0*/  LOP3.LUT R194, R194, 0x1f, RZ, 0xc0, !PT ;  /* 0x0000001fc2c27812 */ /* 0x002fca00078ec0ff */
[----:B------:R-:W-:Y:S02]  /*37d0*/  IMAD R175, R194, c[0x0][0x18c], RZ ;  /* 0x00006300c2af7a24 */ /* 0x000fe400078e02ff */
[----:B------:R-:W-:Y:S01]  /*37e0*/  IMAD.MOV.U32 R194, RZ, RZ, R196 ;  /* 0x000000ffffc27224 */ /* 0x000fe200078e00c4 */
[----:B0-----:R-:W-:-:S03]  /*37f0*/  LOP3.LUT R196, R174, 0x1f, RZ, 0xc0, !PT ;  /* 0x0000001faec47812 */ /* 0x001fc600078ec0ff */
[----:B------:R-:W-:-:S05]  /*3800*/  IMAD.WIDE R174, R175, 0x2, R194 ;  /* 0x00000002afae7825 */ /* 0x000fca00078e02c2 */
[----:B------:R0:W2:Y:S04]  /*3810*/  @!P2 LDG.E.U16 R238, [R174.64] ;  /* 0x00000004aeeea981 */ /* 0x0000a8000c1e1500 */
[----:B0-----:R-:W0:Y:S01]  /*3820*/  S2R R174, SR_TID.X ;  /* 0x0000000000ae7919 */ /* 0x001e220000002100 */
        /* <DEDUP_REMOVED lines=22> */
[----:B------:R0:W2:Y:S02]  /*3990*/  @!P2 LDG.E.U16 R246, [R174.64] ;  /* 0x00000004aef6a981 */ /* 0x0000a4000c1e1500 */
[----:B0-----:R-:W-:Y:S02]  /*39a0*/  IMAD R175, R204, c[0x0][0x18c], RZ ;  /* 0x00006300ccaf7a24 */ /* 0x001fe400078e02ff */
[----:B------:R-:W-:Y:S02]  /*39b0*/  IMAD.MOV.U32 R204, RZ, RZ, R207 ;  /* 0x000000ffffcc7224 */ /* 0x000fe400078e00cf */
[----:B------:R-:W2:Y:S01]  /*39c0*/  LDL.LU R207, [R1+0x19c] ;  /* 0x00019c0001cf7983 */ /* 0x000ea20000300800 */
[----:B------:R-:W-:Y:S01]  /*39d0*/  PRMT R247, RZ, 0x7610, R247 ;  /* 0x00007610fff77816 */ /* 0x000fe200000000f7 */
[----:B------:R-:W-:-:S05]  /*39e0*/  IMAD.WIDE R174, R175, 0x2, R204 ;  /* 0x00000002afae7825 */ /* 0x000fca00078e02cc */
[----:B------:R0:W3:Y:S04]  /*39f0*/  @!P2 LDG.E.U16 R247, [R174.64] ;  /* 0x00000004aef7a981 */ /* 0x0000e8000c1e1500 */
[----:B0-----:R-:W0:Y:S04]  /*3a00*/  S2R R175, SR_TID.X ;  /* 0x0000000000af7919 */ /* 0x001e280000002100 */
[----:B------:R2:W-:Y:S01]  /*3a10*/  STS.U16 [R184], R206 ;  /* 0x000000ceb8007388 */ /* 0x0005e20000000400 */
[----:B0-----:R-:W-:-:S05]  /*3a20*/  LOP3.LUT R175, R175, 0x1f, RZ, 0xc0, !PT ;  /* 0x0000001fafaf7812 */ /* 0x001fca00078ec0ff */
[----:B------:R-:W-:Y:S01]  /*3a30*/  IMAD R175, R175, c[0x0][0x18c], RZ ;  /* 0x00006300afaf7a24 */ /* 0x000fe200078e02ff */
[----:B------:R-:W-:Y:S04]  /*3a40*/  STS.U16 [R184+0x200], R4 ;  /* 0x00020004b8007388 */ /* 0x000fe80000000400 */
[----:B------:R-:W-:Y:S04]  /*3a50*/  STS.U16 [R184+0x2000], R19 ;  /* 0x00200013b8007388 */ /* 0x000fe80000000400 */
[----:B------:R-:W-:Y:S04]  /*3a60*/  STS.U16 [R184+0x2200], R20 ;  /* 0x00220014b8007388 */ /* 0x000fe80000000400 */
[----:B------:R-:W-:Y:S04]  /*3a70*/  STS.U16 [R184+0x4000], R35 ;  /* 0x00400023b8007388 */ /* 0x000fe80000000400 */
[----:B------:R-:W-:Y:S04]  /*3a80*/  STS.U16 [R184+0x4200], R88 ;  /* 0x00420058b8007388 */ /* 0x000fe80000000400 */
[----:B------:R-:W-:Y:S04]  /*3a90*/  STS.U16 [R184+0x6000], R181 ;  /* 0x006000b5b8007388 */ /* 0x000fe80000000400 */
[----:B------:R-:W-:Y:S01]  /*3aa0*/  STS.U16 [R184+0x6200], R182 ;  /* 0x006200b6b8007388 */ /* 0x000fe20000000400 */
[----:B--2---:R-:W-:-:S02]  /*3ab0*/  IMAD.MOV.U32 R206, RZ, RZ, R207 ;  /* 0x000000ffffce7224 */ /* 0x004fc400078e00cf */
[--C-:B------:R-:W-:Y:S01]  /*3ac0*/  IMAD.MOV.U32 R207, RZ, RZ, R252.reuse ;  /* 0x000000ffffcf7224 */ /* 0x100fe200078e00fc */
[----:B------:R-:W-:-:S03]  /*3ad0*/  PRMT R252, RZ, 0x7610, R252 ;  /* 0x00007610fffc7816 */ /* 0x000fc600000000fc */
[----:B------:R-:W-:-:S05]  /*3ae0*/  IMAD.WIDE R174, R175, 0x2, R206 ;  /* 0x00000002afae7825 */ /* 0x000fca00078e02ce */
[----:B------:R0:W2:Y:S02]  /*3af0*/  @!P2 LDG.E.U16 R252, [R174.64] ;  /* 0x00000004aefca981 */ /* 0x0000a4000c1e1500 */
[----:B0-----:R-:W-:-:S05]  /*3b00*/  LOP3.LUT R175, R184, 0x10, RZ, 0x3c, !PT ;  /* 0x00000010b8af7812 */ /* 0x001fca00078e3cff */
[----:B------:R-:W-:Y:S04]  /*3b10*/  STS.U16 [R175+0x400], R5 ;  /* 0x00040005af007388 */ /* 0x000fe80000000400 */
[----:B------:R-:W-:Y:S04]  /*3b20*/  STS.U16 [R175+0x600], R6 ;  /* 0x00060006af007388 */ /* 0x000fe80000000400 */
[----:B------:R-:W-:Y:S04]  /*3b30*/  STS.U16 [R175+0x2400], R21 ;  /* 0x00240015af007388 */ /* 0x000fe80000000400 */
[----:B------:R-:W-:Y:S04]  /*3b40*/  STS.U16 [R175+0x2600], R22 ;  /* 0x00260016af007388 */ /* 0x000fe80000000400 */
[----:B------:R-:W-:Y:S04]  /*3b50*/  STS.U16 [R175+0x4400], R89 ;  /* 0x00440059af007388 */ /* 0x000fe80000000400 */
[----:B------:R-:W-:Y:S04]  /*3b60*/  STS.U16 [R175+0x4600], R90 ;  /* 0x0046005aaf007388 */ /* 0x000fe80000000400 */
[----:B------:R-:W-:Y:S04]  /*3b70*/  STS.U16 [R175+0x6400], R183 ;  /* 0x006400b7af007388 */ /* 0x000fe80000000400 */
[----:B------:R0:W-:Y:S04]  /*3b80*/  STS.U16 [R175+0x6600], R210 ;  /* 0x006600d2af007388 */ /* 0x0001e80000000400 */
[----:B0-----:R-:W4:Y:S01]  /*3b90*/  LDL.LU R210, [R1+0x198] ;  /* 0x0001980001d27983 */ /* 0x001f220000300800 */
[----:B------:R-:W-:-:S02]  /*3ba0*/  LOP3.LUT R174, R184, 0x20, RZ, 0x3c, !PT ;  /* 0x00000020b8ae7812 */ /* 0x000fc400078e3cff */
[----:B------:R-:W-:-:S03]  /*3bb0*/  LOP3.LUT R175, R184, 0x30, RZ, 0x3c, !PT ;  /* 0x00000030b8af7812 */ /* 0x000fc600078e3cff */
        /* <DEDUP_REMOVED lines=8> */
[----:B------:R-:W-:Y:S04]  /*3c40*/  STS.U16 [R175+0xc00], R9 ;  /* 0x000c0009af007388 */ /* 0x000fe80000000400 */
[----:B------:R-:W-:Y:S01]  /*3c50*/  STS.U16 [R175+0xe00], R10 ;  /* 0x000e000aaf007388 */ /* 0x000fe20000000400 */
[----:B0-----:R-:W-:-:S03]  /*3c60*/  LOP3.LUT R174, R184, 0x40, RZ, 0x3c, !PT ;  /* 0x00000040b8ae7812 */ /* 0x001fc600078e3cff */
        /* <DEDUP_REMOVED lines=23> */
[----:B0-----:R-:W0:Y:S01]  /*3de0*/  S2R R175, SR_TID.X ;  /* 0x0000000000af7919 */ /* 0x001e220000002100 */
[----:B------:R-:W-:-:S05]  /*3df0*/  LOP3.LUT R4, R184, 0x60, RZ, 0x3c, !PT ;  /* 0x00000060b8047812 */ /* 0x000fca00078e3cff */
[----:B------:R-:W-:Y:S01]  /*3e00*/  STS.U16 [R4+0x1800], R15 ;  /* 0x0018000f04007388 */ /* 0x000fe20000000400 */
[----:B------:R-:W-:-:S03]  /*3e10*/  LOP3.LUT R5, R184, 0x70, RZ, 0x3c, !PT ;  /* 0x00000070b8057812 */ /* 0x000fc600078e3cff */
        /* <DEDUP_REMOVED lines=9> */
[----:B0-----:R-:W-:-:S03]  /*3eb0*/  SHF.R.U32.HI R4, RZ, 0x2, R175 ;  /* 0x00000002ff047819 */ /* 0x001fc600000116af */
[----:B------:R-:W-:Y:S01]  /*3ec0*/  STS.U16 [R5+0x3c00], R33 ;  /* 0x003c002105007388 */ /* 0x000fe20000000400 */
[----:B------:R-:W-:-:S03]  /*3ed0*/  LOP3.LUT R4, R184, 0x30, R4, 0x78, !PT ;  /* 0x00000030b8047812 */ /* 0x000fc600078e7804 */
[----:B------:R-:W-:Y:S04]  /*3ee0*/  STS.U16 [R5+0x3e00], R34 ;  /* 0x003e002205007388 */ /* 0x000fe80000000400 */
[----:B------:R-:W-:Y:S04]  /*3ef0*/  STS.U16 [R5+0x5c00], R179 ;  /* 0x005c00b305007388 */ /* 0x000fe80000000400 */
[----:B------:R-:W-:Y:S04]  /*3f00*/  STS.U16 [R5+0x5e00], R180 ;  /* 0x005e00b405007388 */ /* 0x000fe80000000400 */
[----:B---3--:R-:W-:Y:S04]  /*3f10*/  STS.U16 [R5+0x7c00], R231 ;  /* 0x007c00e705007388 */ /* 0x008fe80000000400 */
        /* <DEDUP_REMOVED lines=8> */
[----:B--2---:R-:W-:Y:S04]  /*3fa0*/  STS.U16 [R4+0x8e00], R252 ;  /* 0x008e00fc04007388 */ /* 0x004fe80000000400 */
[----:B------:R-:W-:Y:S06]  /*3fb0*/  BAR.SYNC.DEFER_BLOCKING 0x0 ;  /* 0x0000000000007b1d */ /* 0x000fec0000010000 */
[----:B------:R-:W-:Y:S04]  /*3fc0*/  LDSM.16.MT88.4 R172, [R186] ;  /* 0x00000000baac783b */ /* 0x000fe80000004200 */
[----:B------:R-:W0:Y:S04]  /*3fd0*/  LDSM.16.M88.4 R20, [R185+0x8600] ;  /* 0x00860000b914783b */ /* 0x000e280000000200 */
[----:B------:R-:W1:Y:S04]  /*3fe0*/  LDSM.16.M88.4 R32, [R185+0x8000] ;  /* 0x00800000b920783b */ /* 0x000e680000000200 */
[----:B------:R-:W2:Y:S04]  /*3ff0*/  LDSM.16.M88.4 R28, [R185+0x8200] ;  /* 0x00820000b91c783b */ /* 0x000ea80000000200 */
[----:B------:R-:W3:Y:S04]  /*4000*/  LDSM.16.M88.4 R24, [R185+0x8400] ;  /* 0x00840000b918783b */ /* 0x000ee80000000200 */
[----:B------:R-:W2:Y:S04]  /*4010*/  LDSM.16.M88.4 R16, [R185+0x8800] ;  /* 0x00880000b910783b */ /* 0x000ea80000000200 */
[----:B------:R-:W3:Y:S04]  /*4020*/  LDSM.16.M88.4 R12, [R185+0x8a00] ;  /* 0x008a0000b90c783b */ /* 0x000ee80000000200 */
[----:B------:R-:W3:Y:S04]  /*4030*/  LDSM.16.M88.4 R8, [R185+0x8c00] ;  /* 0x008c0000b908783b */ /* 0x000ee80000000200 */
[----:B------:R-:W4:Y:S04]  /*4040*/  LDSM.16.M88.4 R4, [R185+0x8e00] ;  /* 0x008e0000b904783b */ /* 0x000f280000000200 */
[----:B------:R-:W4:Y:S04]  /*4050*/  LDSM.16.MT88.4 R92, [R186+0x100] ;  /* 0x00010000ba5c783b */ /* 0x000f280000004200 */
[----:B------:R-:W4:Y:S01]  /*4060*/  LDSM.16.MT88.4 R88, [R186+0x200] ;  /* 0x00020000ba58783b */ /* 0x000f220000004200 */
[C---:B0-----:R-:W-:Y:S03]  /*4070*/  HMMA.16816.F32 R176, R172.reuse, R20, R68 ;  /* 0x00000014acb0723c */ /* 0x041fe60000001844 */
[----:B------:R-:W0:Y:S04]  /*4080*/  LDSM.16.MT88.4 R68, [R186+0x300] ;  /* 0x00030000ba44783b */ /* 0x000e280000004200 */
[----:B------:R-:W0:Y:S01]  /*4090*/  LDSM.16.MT88.4 R180, [R186+0x4000] ;  /* 0x00400000bab4783b */ /* 0x000e220000004200 */
[C---:B-1----:R-:W-:Y:S08]  /*40a0*/  HMMA.16816.F32 R80, R172.reuse, R32, R80 ;  /* 0x00000020ac50723c */ /* 0x042ff00000001850 */
[C---:B--2---:R-:W-:Y:S08]  /*40b0*/  HMMA.16816.F32 R76, R172.reuse, R28, R76 ;  /* 0x0000001cac4c723c */ /* 0x044ff0000000184c */
[C---:B---3--:R-:W-:Y:S08]  /*40c0*/  HMMA.16816.F32 R72, R172.reuse, R24, R72 ;  /* 0x00000018ac48723c */ /* 0x048ff00000001848 */
[C---:B------:R-:W-:Y:S08]  /*40d0*/  HMMA.16816.F32 R64, R172.reuse, R16, R64 ;  /* 0x00000010ac40723c */ /* 0x040ff00000001840 */
[C---:B------:R-:W-:Y:S08]  /*40e0*/  HMMA.16816.F32 R60, R172.reuse, R12, R60 ;  /* 0x0000000cac3c723c */ /* 0x040ff0000000183c */
[C---:B------:R-:W-:Y:S08]  /*40f0*/  HMMA.16816.F32 R56, R172.reuse, R8, R56 ;  /* 0x00000008ac38723c */ /* 0x040ff00000001838 */
[----:B----4-:R-:W-:Y:S01]  /*4100*/  HMMA.16816.F32 R52, R172, R4, R52 ;  /* 0x00000004ac34723c */ /* 0x010fe20000001834 */
[----:B------:R-:W1:Y:S07]  /*4110*/  LDSM.16.MT88.4 R172, [R186+0x4100] ;  /* 0x00410000baac783b */ /* 0x000e6e0000004200 */
[C---:B------:R-:W-:Y:S08]  /*4120*/  HMMA.16816.F32 R48, R92.reuse, R32, R48 ;  /* 0x000000205c30723c */ /* 0x040ff00000001830 */
[C---:B------:R-:W-:Y:S08]  /*4130*/  HMMA.16816.F32 R44, R92.reuse, R28, R44 ;  /* 0x0000001c5c2c723c */ /* 0x040ff0000000182c */
[C---:B------:R-:W-:Y:S08]  /*4140*/  HMMA.16816.F32 R40, R92.reuse, R24, R40 ;  /* 0x000000185c28723c */ /* 0x040ff00000001828 */
[C---:B------:R-:W-:Y:S08]  /*4150*/  HMMA.16816.F32 R36, R92.reuse, R20, R36 ;  /* 0x000000145c24723c */ /* 0x040ff00000001824 */
[C---:B------:R-:W-:Y:S08]  /*4160*/  HMMA.16816.F32 R136, R92.reuse, R16, R136 ;  /* 0x000000105c88723c */ /* 0x040ff00000001888 */
[C---:B------:R-:W-:Y:S08]  /*4170*/  HMMA.16816.F32 R132, R92.reuse, R12, R132 ;  /* 0x0000000c5c84723c */ /* 0x040ff00000001884 */
[C---:B------:R-:W-:Y:S08]  /*4180*/  HMMA.16816.F32 R128, R92.reuse, R8, R128 ;  /* 0x000000085c80723c */ /* 0x040ff00000001880 */
[----:B------:R-:W-:Y:S01]  /*4190*/  HMMA.16816.F32 R124, R92, R4, R124 ;  /* 0x000000045c7c723c */ /* 0x000fe2000000187c */
[----:B------:R-:W2:Y:S07]  /*41a0*/  LDSM.16.MT88.4 R92, [R186+0x4200] ;  /* 0x00420000ba5c783b */ /* 0x000eae0000004200 */
        /* <DEDUP_REMOVED lines=8> */
[----:B------:R-:W3:Y:S01]  /*4230*/  LDSM.16.MT88.4 R88, [R186+0x4300] ;  /* 0x00430000ba58783b */ /* 0x000ee20000004200 */
[----:B------:R-:W-:-:S06]  /*4240*/  IMAD.MOV.U32 R211, RZ, RZ, c[0x0][0x18c] ;  /* 0x00006300ffd37624 */ /* 0x000fcc00078e00ff */
[C---:B0-----:R-:W-:Y:S08]  /*4250*/  HMMA.16816.F32 R140, R68.reuse, R32, R140 ;  /* 0x00000020448c723c */ /* 0x041ff0000000188c */
[C---:B------:R-:W-:Y:S08]  /*4260*/  HMMA.16816.F32 R144, R68.reuse, R28, R144 ;  /* 0x0000001c4490723c */ /* 0x040ff00000001890 */
[C---:B------:R-:W-:Y:S08]  /*4270*/  HMMA.16816.F32 R148, R68.reuse, R24, R148 ;  /* 0x000000184494723c */ /* 0x040ff00000001894 */
[C---:B------:R-:W-:Y:S08]  /*4280*/  HMMA.16816.F32 R152, R68.reuse, R20, R152 ;  /* 0x000000144498723c */ /* 0x040ff00000001898 */
[C---:B------:R-:W-:Y:S08]  /*4290*/  HMMA.16816.F32 R156, R68.reuse, R16, R156 ;  /* 0x00000010449c723c */ /* 0x040ff0000000189c */
[C---:B------:R-:W-:Y:S08]  /*42a0*/  HMMA.16816.F32 R160, R68.reuse, R12, R160 ;  /* 0x0000000c44a0723c */ /* 0x040ff000000018a0 */
[C---:B------:R-:W-:Y:S08]  /*42b0*/  HMMA.16816.F32 R164, R68.reuse, R8, R164 ;  /* 0x0000000844a4723c */ /* 0x040ff000000018a4 */
[----:B------:R-:W-:Y:S01]  /*42c0*/  HMMA.16816.F32 R168, R68, R4, R168 ;  /* 0x0000000444a8723c */ /* 0x000fe200000018a8 */
[----:B------:R-:W-:Y:S01]  /*42d0*/  IMAD.SHL.U32 R211, R211, 0x20, RZ ;  /* 0x00000020d3d37824 */ /* 0x000fe200078e00ff */
[----:B------:R-:W-:-:S03]  /*42e0*/  IADD3 R210, R210, -0x1, RZ ;  /* 0xffffffffd2d27810 */ /* 0x000fc60007ffe0ff */
[----:B------:R-:W-:Y:S01]  /*42f0*/  IMAD.WIDE R206, R211, 0x2, R206 ;  /* 0x00000002d3ce7825 */ /* 0x000fe200078e02ce */
[----:B------:R-:W-:-:S03]  /*4300*/  ISETP.NE.U32.AND P0, PT, R210, RZ, PT ;  /* 0x000000ffd200720c */ /* 0x000fc60003f05070 */
[C---:B------:R-:W-:Y:S01]  /*4310*/  IMAD.WIDE R204, R211.reuse, 0x2, R204 ;  /* 0x00000002d3cc7825 */ /* 0x040fe200078e02cc */
[----:B------:R-:W-:Y:S03]  /*4320*/  STL [R1+0x19c], R206 ;  /* 0x00019cce01007387 */ /* 0x000fe60000100800 */
[C---:B------:R-:W-:Y:S01]  /*4330*/  IMAD.WIDE R202, R211.reuse, 0x2, R202 ;  /* 0x00000002d3ca7825 */ /* 0x040fe200078e02ca */
[----:B------:R0:W-:Y:S03]  /*4340*/  STL [R1+0x198], R210 ;  /* 0x000198d201007387 */ /* 0x0001e60000100800 */
[----:B------:R-:W-:-:S04]  /*4350*/  IMAD.WIDE R200, R211, 0x2, R200 ;  /* 0x00000002d3c87825 */ /* 0x000fc800078e02c8 */
[----:B------:R-:W-:Y:S02]  /*4360*/  IMAD.MOV.U32 R252, RZ, RZ, R207 ;  /* 0x000000fffffc7224 */ /* 0x000fe400078e00cf */
[----:B------:R-:W-:-:S04]  /*4370*/  IMAD.WIDE R198, R211, 0x2, R198 ;  /* 0x00000002d3c67825 */ /* 0x000fc800078e02c6 */
[----:B0-----:R-:W-:Y:S02]  /*4380*/  IMAD.MOV.U32 R210, RZ, RZ, c[0x0][0x188] ;  /* 0x00006200ffd27624 */ /* 0x001fe400078e00ff */
[----:B------:R-:W-:Y:S02]  /*4390*/  IMAD.MOV.U32 R207, RZ, RZ, R204 ;  /* 0x000000ffffcf7224 */ /* 0x000fe400078e00cc */
[C---:B------:R-:W-:Y:S01]  /*43a0*/  IMAD.WIDE R196, R211.reuse, 0x2, R196 ;  /* 0x00000002d3c47825 */ /* 0x040fe200078e02c4 */
[----:B------:R-:W-:Y:S03]  /*43b0*/  HMMA.16816.F32 R80, R180, R34, R80 ;  /* 0x00000022b450723c */ /* 0x000fe60000001850 */
[----:B------:R-:W-:Y:S02]  /*43c0*/  IMAD.MOV.U32 R204, RZ, RZ, R202 ;  /* 0x000000ffffcc7224 */ /* 0x000fe400078e00ca */
[----:B------:R-:W-:-:S04]  /*43d0*/  IMAD.WIDE R194, R211, 0x2, R194 ;  /* 0x00000002d3c27825 */ /* 0x000fc800078e02c2 */
[----:B------:R-:W-:Y:S02]  /*43e0*/  IMAD.MOV.U32 R202, RZ, RZ, R200 ;  /* 0x000000ffffca7224 */ /* 0x000fe400078e00c8 */
[----:B------:R-:W-:Y:S01]  /*43f0*/  IMAD.WIDE R192, R211, 0x2, R192 ;  /* 0x00000002d3c07825 */ /* 0x000fe200078e02c0 */
[C---:B------:R-:W-:Y:S03]  /*4400*/  HMMA.16816.F32 R76, R180.reuse, R30, R76 ;  /* 0x0000001eb44c723c */ /* 0x040fe6000000184c */
[----:B------:R-:W-:Y:S02]  /*4410*/  IMAD.MOV.U32 R200, RZ, RZ, R198 ;  /* 0x000000ffffc87224 */ /* 0x000fe400078e00c6 */
[----:B------:R-:W-:Y:S02]  /*4420*/  IMAD.SHL.U32 R210, R210, 0x20, RZ ;  /* 0x00000020d2d27824 */ /* 0x000fe400078e00ff */
[----:B------:R-:W-:Y:S01]  /*4430*/  IMAD.MOV.U32 R198, RZ, RZ, R196 ;  /* 0x000000ffffc67224 */ /* 0x000fe200078e00c4 */
[----:B------:R-:W-:Y:S01]  /*4440*/  HMMA.16816.F32 R72, R180, R26, R72 ;  /* 0x0000001ab448723c */ /* 0x000fe20000001848 */
[----:B------:R-:W-:Y:S01]  /*4450*/  IMAD.MOV.U32 R196, RZ, RZ, R194 ;  /* 0x000000ffffc47224 */ /* 0x000fe200078e00c2 */
[----:B------:R-:W-:Y:S01]  /*4460*/  IADD3 R0, R0, -0x20, RZ ;  /* 0xffffffe000007810 */ /* 0x000fe20007ffe0ff */
[----:B------:R-:W-:-:S02]  /*4470*/  IMAD.MOV.U32 R194, RZ, RZ, R192 ;  /* 0x000000ffffc27224 */ /* 0x000fc400078e00c0 */
[----:B------:R-:W-:-:S03]  /*4480*/  IMAD.MOV.U32 R192, RZ, RZ, R193 ;  /* 0x000000ffffc07224 */ /* 0x000fc600078e00c1 */
[----:B------:R-:W-:Y:S01]  /*4490*/  HMMA.16816.F32 R68, R180, R22, R176 ;  /* 0x00000016b444723c */ /* 0x000fe200000018b0 */
[----:B------:R-:W-:-:S07]  /*44a0*/  IMAD.WIDE R2, R210, 0x2, R2 ;  /* 0x00000002d2027825 */ /* 0x000fce00078e0202 */
[C---:B------:R-:W-:Y:S08]  /*44b0*/  HMMA.16816.F32 R64, R180.reuse, R18, R64 ;  /* 0x00000012b440723c */ /* 0x040ff00000001840 */
[C---:B------:R-:W-:Y:S08]  /*44c0*/  HMMA.16816.F32 R60, R180.reuse, R14, R60 ;  /* 0x0000000eb43c723c */ /* 0x040ff0000000183c */
[C---:B------:R-:W-:Y:S08]  /*44d0*/  HMMA.16816.F32 R56, R180.reuse, R10, R56 ;  /* 0x0000000ab438723c */ /* 0x040ff00000001838 */
[----:B------:R-:W-:Y:S08]  /*44e0*/  HMMA.16816.F32 R52, R180, R6, R52 ;  /* 0x00000006b434723c */ /* 0x000ff00000001834 */
[C---:B-1----:R-:W-:Y:S08]  /*44f0*/  HMMA.16816.F32 R48, R172.reuse, R34, R48 ;  /* 0x00000022ac30723c */ /* 0x042ff00000001830 */
[C---:B------:R-:W-:Y:S08]  /*4500*/  HMMA.16816.F32 R44, R172.reuse, R30, R44 ;  /* 0x0000001eac2c723c */ /* 0x040ff0000000182c */
[C---:B------:R-:W-:Y:S08]  /*4510*/  HMMA.16816.F32 R40, R172.reuse, R26, R40 ;  /* 0x0000001aac28723c */ /* 0x040ff00000001828 */
[C---:B------:R-:W-:Y:S08]  /*4520*/  HMMA.16816.F32 R36, R172.reuse, R22, R36 ;  /* 0x00000016ac24723c */ /* 0x040ff00000001824 */
[C---:B------:R-:W-:Y:S08]  /*4530*/  HMMA.16816.F32 R136, R172.reuse, R18, R136 ;  /* 0x00000012ac88723c */ /* 0x040ff00000001888 */
[C---:B------:R-:W-:Y:S08]  /*4540*/  HMMA.16816.F32 R132, R172.reuse, R14, R132 ;  /* 0x0000000eac84723c */ /* 0x040ff00000001884 */
[C---:B------:R-:W-:Y:S08]  /*4550*/  HMMA.16816.F32 R128, R172.reuse, R10, R128 ;  /* 0x0000000aac80723c */ /* 0x040ff00000001880 */
[----:B------:R-:W-:Y:S08]  /*4560*/  HMMA.16816.F32 R124, R172, R6, R124 ;  /* 0x00000006ac7c723c */ /* 0x000ff0000000187c */
[C---:B--2---:R-:W-:Y:S08]  /*4570*/  HMMA.16816.F32 R120, R92.reuse, R34, R120 ;  /* 0x000000225c78723c */ /* 0x044ff00000001878 */
[C---:B------:R-:W-:Y:S08]  /*4580*/  HMMA.16816.F32 R116, R92.reuse, R30, R116 ;  /* 0x0000001e5c74723c */ /* 0x040ff00000001874 */
[C---:B------:R-:W-:Y:S08]  /*4590*/  HMMA.16816.F32 R112, R92.reuse, R26, R112 ;  /* 0x0000001a5c70723c */ /* 0x040ff00000001870 */
[C---:B------:R-:W-:Y:S08]  /*45a0*/  HMMA.16816.F32 R108, R92.reuse, R22, R108 ;  /* 0x000000165c6c723c */ /* 0x040ff0000000186c */
[C---:B------:R-:W-:Y:S08]  /*45b0*/  HMMA.16816.F32 R104, R92.reuse, R18, R104 ;  /* 0x000000125c68723c */ /* 0x040ff00000001868 */
[C---:B------:R-:W-:Y:S08]  /*45c0*/  HMMA.16816.F32 R100, R92.reuse, R14, R100 ;  /* 0x0000000e5c64723c */ /* 0x040ff00000001864 */
[C---:B------:R-:W-:Y:S08]  /*45d0*/  HMMA.16816.F32 R96, R92.reuse, R10, R96 ;  /* 0x0000000a5c60723c */ /* 0x040ff00000001860 */
[----:B------:R-:W-:Y:S08]  /*45e0*/  HMMA.16816.F32 R84, R92, R6, R84 ;  /* 0x000000065c54723c */ /* 0x000ff00000001854 */
[C---:B---3--:R-:W-:Y:S08]  /*45f0*/  HMMA.16816.F32 R140, R88.reuse, R34, R140 ;  /* 0x00000022588c723c */ /* 0x048ff0000000188c */
[C---:B------:R-:W-:Y:S08]  /*4600*/  HMMA.16816.F32 R144, R88.reuse, R30, R144 ;  /* 0x0000001e5890723c */ /* 0x040ff00000001890 */
[C---:B------:R-:W-:Y:S08]  /*4610*/  HMMA.16816.F32 R148, R88.reuse, R26, R148 ;  /* 0x0000001a5894723c */ /* 0x040ff00000001894 */
[C---:B------:R-:W-:Y:S08]  /*4620*/  HMMA.16816.F32 R152, R88.reuse, R22, R152 ;  /* 0x000000165898723c */ /* 0x040ff00000001898 */
[C---:B------:R-:W-:Y:S08]  /*4630*/  HMMA.16816.F32 R156, R88.reuse, R18, R156 ;  /* 0x00000012589c723c */ /* 0x040ff0000000189c */
[C---:B------:R-:W-:Y:S08]  /*4640*/  HMMA.16816.F32 R160, R88.reuse, R14, R160 ;  /* 0x0000000e58a0723c */ /* 0x040ff000000018a0 */
[C---:B------:R-:W-:Y:S08]  /*4650*/  HMMA.16816.F32 R164, R88.reuse, R10, R164 ;  /* 0x0000000a58a4723c */ /* 0x040ff000000018a4 */
[----:B------:R-:W-:Y:S01]  /*4660*/  HMMA.16816.F32 R168, R88, R6, R168 ;  /* 0x0000000658a8723c */ /* 0x000fe200000018a8 */
[----:B------:R-:W-:Y:S01]  /*4670*/  @!P0 CALL.REL.NOINC `(.L_x_2) ;  /* 0x0000001000008944 */ /* 0x000fe20003c00000 */
[----:B------:R-:W-:Y:S06]  /*4680*/  BRA `(.L_x_3) ;  /* 0xffffda7000007947 */ /* 0x000fec000383ffff */
.L_x_2:
[----:B------:R-:W-:-:S05]  /*4690*/  NOP ;  /* 0x0000000000007918 */ /* 0x000fca0000000000 */
[----:B------:R-:W-:Y:S02]  /*46a0*/  F2FP.PACK_AB R89, R103, R102 ;  /* 0x000000666759723e */ /* 0x000fe400000000ff */
[----:B------:R-:W-:-:S02]  /*46b0*/  F2FP.PACK_AB R103, R85, R84 ;  /* 0x000000545567723e */ /* 0x000fc400000000ff */
[----:B------:R-:W-:Y:S02]  /*46c0*/  F2FP.PACK_AB R5, R163, R162 ;  /* 0x000000a2a305723e */ /* 0x000fe400000000ff */
[----:B------:R-:W-:Y:S02]  /*46d0*/  F2FP.PACK_AB R161, R161, R160 ;  /* 0x000000a0a1a1723e */ /* 0x000fe400000000ff */
[----:B------:R-:W-:Y:S02]  /*46e0*/  F2FP.PACK_AB R91, R87, R86 ;  /* 0x00000056575b723e */ /* 0x000fe400000000ff */
[----:B------:R-:W-:Y:S02]  /*46f0*/  F2FP.PACK_AB R101, R101, R100 ;  /* 0x000000646565723e */ /* 0x000fe400000000ff */
        /* <DEDUP_REMOVED lines=58> */
.L_x_1:
[----:B0-----:R-:W2:Y:S01]  /*4aa0*/  LDL.LU R0, [R1+0x1a0] ;  /* 0x0001a00001007983 */ /* 0x001ea20000300800 */
[----:B------:R-:W-:-:S03]  /*4ab0*/  IMAD R61, R187, c[0x0][0x198], RZ ;  /* 0x00006600bb3d7a24 */ /* 0x000fc600078e02ff */
[----:B------:R-:W0:Y:S04]  /*4ac0*/  S2R R14, SR_TID.X ;  /* 0x00000000000e7919 */ /* 0x000e280000002100 */
[----:B------:R-:W1:Y:S01]  /*4ad0*/  S2R R12, SR_TID.X ;  /* 0x00000000000c7919 */ /* 0x000e620000002100 */
[C---:B0-----:R-:W-:Y:S02]  /*4ae0*/  IMAD.SHL.U32 R2, R14.reuse, 0x4, RZ ;  /* 0x000000040e027824 */ /* 0x041fe400078e00ff */
[----:B------:R-:W-:Y:S01]  /*4af0*/  IMAD.SHL.U32 R3, R14, 0x20, RZ ;  /* 0x000000200e037824 */ /* 0x000fe200078e00ff */
[----:B-1----:R-:W-:Y:S01]  /*4b00*/  LOP3.LUT R13, R12, 0xe0, RZ, 0xc0, !PT ;  /* 0x000000e00c0d7812 */ /* 0x002fe200078ec0ff */
[----:B------:R-:W-:Y:S01]  /*4b10*/  IMAD.SHL.U32 R12, R14, 0x800, RZ ;  /* 0x000008000e0c7824 */ /* 0x000fe200078e00ff */
[----:B------:R-:W-:-:S02]  /*4b20*/  LOP3.LUT R2, R2, 0x70, RZ, 0xc0, !PT ;  /* 0x0000007002027812 */ /* 0x000fc400078ec0ff */
[----:B------:R-:W-:Y:S02]  /*4b30*/  LOP3.LUT R14, R14, 0xff, RZ, 0xc0, !PT ;  /* 0x000000ff0e0e7812 */ /* 0x000fe400078ec0ff */
[----:B------:R-:W-:-:S05]  /*4b40*/  LOP3.LUT R12, R12, 0x3000, RZ, 0xc0, !PT ;  /* 0x000030000c0c7812 */ /* 0x000fca00078ec0ff */
[----:B------:R-:W-:Y:S01]  /*4b50*/  IMAD R59, R14, 0x10, R12 ;  /* 0x000000100e3b7824 */ /* 0x000fe200078e020c */
[----:B------:R-:W-:Y:S04]  /*4b60*/  BAR.SYNC.DEFER_BLOCKING 0x0 ;  /* 0x0000000000007b1d */ /* 0x000fe80000010000 */
[C---:B------:R-:W-:Y:S02]  /*4b70*/  LOP3.LUT R60, R59.reuse, 0x20, RZ, 0x3c, !PT ;  /* 0x000000203b3c7812 */ /* 0x040fe400078e3cff */
[----:B------:R-:W-:Y:S02]  /*4b80*/  LOP3.LUT R58, R59, 0x40, RZ, 0x3c, !PT ;  /* 0x000000403b3a7812 */ /* 0x000fe400078e3cff */
[----:B--2---:R-:W-:-:S04]  /*4b90*/  LOP3.LUT R0, R0, 0x3000, RZ, 0xc0, !PT ;  /* 0x0000300000007812 */ /* 0x004fc800078ec0ff */
[----:B------:R-:W-:Y:S01]  /*4ba0*/  LOP3.LUT R0, R0, 0x60, R3, 0xf8, !PT ;  /* 0x0000006000007812 */ /* 0x000fe200078ef803 */
[----:B------:R-:W-:Y:S01]  /*4bb0*/  IMAD R3, R13, 0x8, R2 ;  /* 0x000000080d037824 */ /* 0x000fe200078e0202 */
[C---:B------:R-:W-:Y:S02]  /*4bc0*/  IADD3 R13, R187.reuse, 0x1, RZ ;  /* 0x00000001bb0d7810 */ /* 0x040fe40007ffe0ff */
[----:B------:R-:W-:Y:S02]  /*4bd0*/  IADD3 R2, R187, 0x2, RZ ;  /* 0x00000002bb027810 */ /* 0x000fe40007ffe0ff */
[----:B------:R-:W-:Y:S02]  /*4be0*/  LOP3.LUT R66, R0, R3, RZ, 0x3c, !PT ;  /* 0x0000000300427212 */ /* 0x000fe400078e3cff */
[----:B------:R-:W-:Y:S02]  /*4bf0*/  LOP3.LUT R0, R59, 0x60, RZ, 0x3c, !PT ;  /* 0x000000603b007812 */ /* 0x000fe400078e3cff */
[----:B------:R-:W-:Y:S01]  /*4c00*/  ISETP.GE.AND P0, PT, R13, c[0x0][0x17c], PT ;  /* 0x00005f000d007a0c */ /* 0x000fe20003f06270 */
[----:B------:R-:W-:Y:S01]  /*4c10*/  STS.128 [R66], R76 ;  /* 0x0000004c42007388 */ /* 0x000fe20000000c00 */
[----:B------:R-:W-:-:S02]  /*4c20*/  ISETP.GE.AND P5, PT, R2, c[0x0][0x17c], PT ;  /* 0x00005f0002007a0c */ /* 0x000fc40003fa6270 */
[C---:B------:R-:W-:Y:S01]  /*4c30*/  IADD3 R2, R187.reuse, 0x5, RZ ;  /* 0x00000005bb027810 */ /* 0x040fe20007ffe0ff */
[----:B------:R-:W-:Y:S01]  /*4c40*/  STS.128 [R66+0x80], R32 ;  /* 0x0000802042007388 */ /* 0x000fe20000000c00 */
[----:B------:R-:W-:Y:S02]  /*4c50*/  IADD3 R3, R187, 0x4, RZ ;  /* 0x00000004bb037810 */ /* 0x000fe40007ffe0ff */
[----:B------:R-:W-:Y:S01]  /*4c60*/  ISETP.GE.AND P3, PT, R2, c[0x0][0x17c], PT ;  /* 0x00005f0002007a0c */ /* 0x000fe20003f66270 */
[----:B------:R-:W-:Y:S01]  /*4c70*/  STS.128 [R66+0x800], R44 ;  /* 0x0008002c42007388 */ /* 0x000fe20000000c00 */
[----:B------:R-:W-:-:S03]  /*4c80*/  ISETP.GE.AND P1, PT, R3, c[0x0][0x17c], PT ;  /* 0x00005f0003007a0c */ /* 0x000fc60003f26270 */
[----:B------:R0:W-:Y:S04]  /*4c90*/  STS.128 [R66+0x880], R28 ;  /* 0x0008801c42007388 */ /* 0x0001e80000000c00 */
[----:B------:R-:W-:Y:S01]  /*4ca0*/  BAR.SYNC.DEFER_BLOCKING 0x0 ;  /* 0x0000000000007b1d */ /* 0x000fe20000010000 */
[----:B0-----:R-:W-:Y:S01]  /*4cb0*/  IADD3 R28, R187, 0x3, RZ ;  /* 0x00000003bb1c7810 */ /* 0x001fe20007ffe0ff */
[----:B-----5:R-:W-:Y:S02]  /*4cc0*/  IMAD R29, R208, c[0x0][0x194], RZ ;  /* 0x00006500d01d7a24 */ /* 0x020fe400078e02ff */
[----:B------:R-:W-:Y:S01]  /*4cd0*/  IMAD.MOV.U32 R30, RZ, RZ, c[0x0][0x194] ;  /* 0x00006500ff1e7624 */ /* 0x000fe200078e00ff */
[----:B------:R-:W-:Y:S02]  /*4ce0*/  ISETP.GE.AND P4, PT, R28, c[0x0][0x17c], PT ;  /* 0x00005f001c007a0c */ /* 0x000fe40003f86270 */
[----:B------:R-:W-:Y:S01]  /*4cf0*/  LEA R2, P6, R29, c[0x0][0x170], 0x1 ;  /* 0x00005c001d027a11 */ /* 0x000fe200078c08ff */
[----:B------:R-:W-:-:S03]  /*4d00*/  IMAD R28, R30, 0x100, R29 ;  /* 0x000001001e1c7824 */ /* 0x000fc600078e021d */
[----:B------:R-:W-:Y:S01]  /*4d10*/  LEA.HI.X.SX32 R3, R29, c[0x0][0x174], 0x1, P6 ;  /* 0x00005d001d037a11 */ /* 0x000fe200030f0eff */
[----:B------:R-:W0:Y:S01]  /*4d20*/  LDS.128 R52, [R59] ;  /* 0x000000003b347984 */ /* 0x000e220000000c00 */
[----:B------:R-:W-:Y:S02]  /*4d30*/  LEA R56, P2, R28, c[0x0][0x170], 0x1 ;  /* 0x00005c001c387a11 */ /* 0x000fe400078408ff */
[----:B------:R-:W-:Y:S01]  /*4d40*/  ISETP.GE.AND P6, PT, R208, c[0x0][0x178], PT ;  /* 0x00005e00d0007a0c */ /* 0x000fe20003fc6270 */
[----:B------:R-:W-:Y:S01]  /*4d50*/  LDS.128 R48, [R60] ;  /* 0x000000003c307984 */ /* 0x000fe20000000c00 */
[----:B------:R-:W-:Y:S01]  /*4d60*/  LEA.HI.X.SX32 R57, R28, c[0x0][0x174], 0x1, P2 ;  /* 0x00005d001c397a11 */ /* 0x000fe200010f0eff */
[----:B------:R-:W-:Y:S01]  /*4d70*/  IMAD.WIDE R62, R61, 0x2, R2 ;  /* 0x000000023d3e7825 */ /* 0x000fe200078e0202 */
[C---:B------:R-:W-:Y:S01]  /*4d80*/  ISETP.GE.AND P2, PT, R187.reuse, c[0x0][0x17c], PT ;  /* 0x00005f00bb007a0c */ /* 0x040fe20003f46270 */
[----:B------:R-:W-:Y:S01]  /*4d90*/  LDS.128 R36, [R58] ;  /* 0x000000003a247984 */ /* 0x000fe20000000c00 */
[----:B------:R-:W-:Y:S01]  /*4da0*/  ISETP.LT.AND P6, PT, R187, c[0x0][0x17c], !P6 ;  /* 0x00005f00bb007a0c */ /* 0x000fe200077c1270 */
[----:B------:R-:W-:Y:S01]  /*4db0*/  IMAD.WIDE R64, R61, 0x2, R56 ;  /* 0x000000023d407825 */ /* 0x000fe200078e0238 */
[----:B------:R-:W-:Y:S01]  /*4dc0*/  ISETP.LT.AND P2, PT, R209, c[0x0][0x178], !P2 ;  /* 0x00005e00d1007a0c */ /* 0x000fe20005741270 */
[----:B------:R-:W-:Y:S01]  /*4dd0*/  LDS.128 R12, [R0] ;  /* 0x00000000000c7984 */ /* 0x000fe20000000c00 */
[----:B------:R-:W-:-:S03]  /*4de0*/  IADD3 R61, R61, c[0x0][0x198], RZ ;  /* 0x000066003d3d7a10 */ /* 0x000fc60007ffe0ff */
[----:B------:R-:W-:Y:S01]  /*4df0*/  BAR.SYNC.DEFER_BLOCKING 0x0 ;  /* 0x0000000000007b1d */ /* 0x000fe20000010000 */
[----:B------:R-:W-:-:S05]  /*4e00*/  IADD3 R67, R61, c[0x0][0x198], RZ ;  /* 0x000066003d437a10 */ /* 0x000fca0007ffe0ff */
[----:B------:R-:W-:Y:S01]  /*4e10*/  STS.128 [R66], R116 ;  /* 0x0000007442007388 */ /* 0x000fe20000000c00 */
[----:B0-----:R-:W-:-:S03]  /*4e20*/  PRMT R68, R52, 0x7632, R68 ;  /* 0x0000763234447816 */ /* 0x001fc60000000044 */
[----:B------:R-:W-:Y:S04]  /*4e30*/  STS.128 [R66+0x80], R16 ;  /* 0x0000801042007388 */ /* 0x000fe80000000c00 */
[----:B------:R-:W-:Y:S04]  /*4e40*/  STS.128 [R66+0x800], R144 ;  /* 0x0008009042007388 */ /* 0x000fe80000000c00 */
[----:B------:R-:W-:Y:S04]  /*4e50*/  STS.128 [R66+0x880], R8 ;  /* 0x0008800842007388 */ /* 0x000fe80000000c00 */
[----:B------:R-:W-:Y:S06]  /*4e60*/  BAR.SYNC.DEFER_BLOCKING 0x0 ;  /* 0x0000000000007b1d */ /* 0x000fec0000010000 */
[----:B------:R-:W-:Y:S04]  /*4e70*/  LDS.128 R44, [R59] ;  /* 0x000000003b2c7984 */ /* 0x000fe80000000c00 */
[----:B------:R-:W0:Y:S04]  /*4e80*/  LDS.128 R40, [R60] ;  /* 0x000000003c287984 */ /* 0x000e280000000c00 */
[----:B------:R-:W1:Y:S04]  /*4e90*/  LDS.128 R16, [R58] ;  /* 0x000000003a107984 */ /* 0x000e680000000c00 */
[----:B------:R-:W2:Y:S04]  /*4ea0*/  LDS.128 R8, [R0] ;  /* 0x0000000000087984 */ /* 0x000ea80000000c00 */
[----:B------:R-:W-:Y:S06]  /*4eb0*/  BAR.SYNC.DEFER_BLOCKING 0x0 ;  /* 0x0000000000007b1d */ /* 0x000fec0000010000 */
[----:B------:R-:W-:Y:S04]  /*4ec0*/  STS.128 [R66], R24 ;  /* 0x0000001842007388 */ /* 0x000fe80000000c00 */
[----:B------:R-:W-:Y:S01]  /*4ed0*/  STS.128 [R66+0x80], R20 ;  /* 0x0000801442007388 */ /* 0x000fe20000000c00 */
[----:B0-----:R-:W-:-:S03]  /*4ee0*/  PRMT R69, R40, 0x7632, R69 ;  /* 0x0000763228457816 */ /* 0x001fc60000000045 */
[----:B------:R-:W-:Y:S04]  /*4ef0*/  STS.128 [R66+0x800], R132 ;  /* 0x0008008442007388 */ /* 0x000fe80000000c00 */
[----:B------:R-:W-:Y:S04]  /*4f00*/  STS.128 [R66+0x880], R84 ;  /* 0x0008805442007388 */ /* 0x000fe80000000c00 */
[----:B------:R-:W-:Y:S06]  /*4f10*/  BAR.SYNC.DEFER_BLOCKING 0x0 ;  /* 0x0000000000007b1d */ /* 0x000fec0000010000 */
[----:B------:R-:W0:Y:S04]  /*4f20*/  LDS.128 R32, [R59] ;  /* 0x000000003b207984 */ /* 0x000e280000000c00 */
[----:B------:R-:W-:Y:S04]  /*4f30*/  LDS.128 R28, [R60] ;  /* 0x000000003c1c7984 */ /* 0x000fe80000000c00 */
[----:B------:R-:W-:Y:S04]  /*4f40*/  LDS.128 R24, [R58] ;  /* 0x000000003a187984 */ /* 0x000fe80000000c00 */
[----:B------:R-:W-:Y:S04]  /*4f50*/  LDS.128 R20, [R0] ;  /* 0x0000000000147984 */ /* 0x000fe80000000c00 */
[----:B------:R-:W-:Y:S06]  /*4f60*/  BAR.SYNC.DEFER_BLOCKING 0x0 ;  /* 0x0000000000007b1d */ /* 0x000fec0000010000 */
[----:B------:R-:W-:Y:S04]  /*4f70*/  STS.128 [R66], R100 ;  /* 0x0000006442007388 */ /* 0x000fe80000000c00 */
[----:B------:R-:W-:Y:S04]  /*4f80*/  STS.128 [R66+0x80], R88 ;  /* 0x0000805842007388 */ /* 0x000fe80000000c00 */
[----:B------:R-:W-:Y:S04]  /*4f90*/  STS.128 [R66+0x800], R160 ;  /* 0x000800a042007388 */ /* 0x000fe80000000c00 */
[----:B------:R3:W-:Y:S04]  /*4fa0*/  STS.128 [R66+0x880], R4 ;  /* 0x0008800442007388 */ /* 0x0007e80000000c00 */
[----:B------:R-:W-:Y:S01]  /*4fb0*/  BAR.SYNC.DEFER_BLOCKING 0x0 ;  /* 0x0000000000007b1d */ /* 0x000fe20000010000 */
[----:B---3--:R-:W-:Y:S01]  /*4fc0*/  IMAD.WIDE R4, R61, 0x2, R2 ;  /* 0x000000023d047825 */ /* 0x008fe200078e0202 */
[----:B------:R-:W-:-:S03]  /*4fd0*/  PRMT R66, R44, 0x7632, R66 ;  /* 0x000076322c427816 */ /* 0x000fc60000000042 */
[----:B------:R-:W-:Y:S01]  /*4fe0*/  IMAD.WIDE R6, R61, 0x2, R56 ;  /* 0x000000023d067825 */ /* 0x000fe200078e0238 */
[----:B------:R3:W-:Y:S01]  /*4ff0*/  @P6 STG.E.U16 [R62.64], R52 ;  /* 0x000000343e006986 */ /* 0x0007e2000c101504 */
[C---:B------:R-:W-:Y:S02]  /*5000*/  ISETP.LT.AND P6, PT, R208.reuse, c[0x0][0x178], !P5 ;  /* 0x00005e00d0007a0c */ /* 0x040fe40006fc1270 */
[C---:B------:R-:W-:Y:S01]  /*5010*/  ISETP.LT.AND P5, PT, R209.reuse, c[0x0][0x178], !P5 ;  /* 0x00005e00d1007a0c */ /* 0x040fe20006fa1270 */
[----:B------:R4:W-:Y:S01]  /*5020*/  @P2 STG.E.U16 [R64.64], R44 ;  /* 0x0000002c40002986 */ /* 0x0009e2000c101504 */
[----:B------:R-:W-:Y:S02]  /*5030*/  ISETP.LT.AND P2, PT, R208, c[0x0][0x178], !P0 ;  /* 0x00005e00d0007a0c */ /* 0x000fe40004741270 */
[----:B------:R-:W-:Y:S01]  /*5040*/  ISETP.LT.AND P0, PT, R209, c[0x0][0x178], !P0 ;  /* 0x00005e00d1007a0c */ /* 0x000fe20004701270 */
[----:B---3--:R-:W-:Y:S01]  /*5050*/  IMAD.WIDE R62, R67, 0x2, R2 ;  /* 0x00000002433e7825 */ /* 0x008fe200078e0202 */
[----:B------:R-:W-:-:S03]  /*5060*/  IADD3 R52, R187, 0x6, RZ ;  /* 0x00000006bb347810 */ /* 0x000fc60007ffe0ff */
[C---:B----4-:R-:W-:Y:S01]  /*5070*/  IMAD.WIDE R64, R67.reuse, 0x2, R56 ;  /* 0x0000000243407825 */ /* 0x050fe200078e0238 */
[----:B------:R-:W-:-:S05]  /*5080*/  IADD3 R67, R67, c[0x0][0x198], RZ ;  /* 0x0000660043437a10 */ /* 0x000fca0007ffe0ff */
[----:B------:R3:W-:Y:S01]  /*5090*/  @P2 STG.E.U16 [R4.64], R68 ;  /* 0x0000004404002986 */ /* 0x0007e2000c101504 */
[----:B------:R-:W-:Y:S02]  /*50a0*/  ISETP.GE.AND P2, PT, R52, c[0x0][0x17c], PT ;  /* 0x00005f0034007a0c */ /* 0x000fe40003f46270 */
[----:B------:R-:W-:Y:S01]  /*50b0*/  IADD3 R61, R67, c[0x0][0x198], RZ ;  /* 0x00006600433d7a10 */ /* 0x000fe20007ffe0ff */
[----:B------:R4:W-:Y:S01]  /*50c0*/  @P0 STG.E.U16 [R6.64], R66 ;  /* 0x0000004206000986 */ /* 0x0009e2000c101504 */
[C---:B------:R-:W-:Y:S02]  /*50d0*/  IADD3 R44, R187.reuse, 0x8, RZ ;  /* 0x00000008bb2c7810 */ /* 0x040fe40007ffe0ff */
[----:B------:R-:W-:Y:S01]  /*50e0*/  IADD3 R52, R187, 0x7, RZ ;  /* 0x00000007bb347810 */ /* 0x000fe20007ffe0ff */
[----:B------:R0:W-:Y:S01]  /*50f0*/  @P6 STG.E.U16 [R62.64], R48 ;  /* 0x000000303e006986 */ /* 0x0001e2000c101504 */
[C---:B------:R-:W-:Y:S02]  /*5100*/  ISETP.LT.AND P6, PT, R208.reuse, c[0x0][0x178], !P4 ;  /* 0x00005e00d0007a0c */ /* 0x040fe400067c1270 */
[----:B------:R-:W-:Y:S01]  /*5110*/  ISETP.LT.AND P4, PT, R209, c[0x0][0x178], !P4 ;  /* 0x00005e00d1007a0c */ /* 0x000fe20006781270 */
[----:B------:R1:W-:Y:S01]  /*5120*/  @P5 STG.E.U16 [R64.64], R40 ;  /* 0x0000002840005986 */ /* 0x0003e2000c101504 */
[----:B------:R-:W-:Y:S01]  /*5130*/  ISETP.LT.AND P5, PT, R208, c[0x0][0x178], !P1 ;  /* 0x00005e00d0007a0c */ /* 0x000fe20004fa1270 */
[----:B---3--:R-:W-:Y:S01]  /*5140*/  IMAD.WIDE R4, R67, 0x2, R2 ;  /* 0x0000000243047825 */ /* 0x008fe200078e0202 */
[----:B------:R-:W-:-:S02]  /*5150*/  ISETP.LT.AND P1, PT, R209, c[0x0][0x178], !P1 ;  /* 0x00005e00d1007a0c */ /* 0x000fc40004f21270 */
[----:B------:R-:W-:Y:S01]  /*5160*/  ISETP.GE.AND P0, PT, R52, c[0x0][0x17c], PT ;  /* 0x00005f0034007a0c */ /* 0x000fe20003f06270 */
[----:B----4-:R-:W-:-:S04]  /*5170*/  IMAD.WIDE R6, R67, 0x2, R56 ;  /* 0x0000000243067825 */ /* 0x010fc800078e0238 */
[----:B0-----:R-:W-:Y:S01]  /*5180*/  IMAD.WIDE R62, R61, 0x2, R2 ;  /* 0x000000023d3e7825 */ /* 0x001fe200078e0202 */
[----:B-1----:R-:W-:Y:S02]  /*5190*/  PRMT R65, R48, 0x7632, R65 ;  /* 0x0000763230417816 */ /* 0x002fe40000000041 */
[----:B------:R-:W-:Y:S02]  /*51a0*/  PRMT R48, R16, 0x7632, R48 ;  /* 0x0000763210307816 */ /* 0x000fe40000000030 */
[----:B------:R-:W-:Y:S01]  /*51b0*/  IADD3 R40, R187, 0x9, RZ ;  /* 0x00000009bb287810 */ /* 0x000fe20007ffe0ff */
[----:B------:R0:W-:Y:S01]  /*51c0*/  @P6 STG.E.U16 [R4.64], R65 ;  /* 0x0000004104006986 */ /* 0x0001e2000c101504 */
[----:B------:R-:W-:Y:S02]  /*51d0*/  ISETP.GE.AND P6, PT, R44, c[0x0][0x17c], PT ;  /* 0x00005f002c007a0c */ /* 0x000fe40003fc6270 */
[----:B------:R-:W-:Y:S01]  /*51e0*/  PRMT R44, R36, 0x7632, R44 ;  /* 0x00007632242c7816 */ /* 0x000fe2000000002c */
[----:B------:R-:W-:Y:S01]  /*51f0*/  @P4 STG.E.U16 [R6.64], R69 ;  /* 0x0000004506004986 */ /* 0x000fe2000c101504 */
[----:B------:R-:W-:-:S02]  /*5200*/  ISETP.GE.AND P4, PT, R40, c[0x0][0x17c], PT ;  /* 0x00005f0028007a0c */ /* 0x000fc40003f86270 */
[----:B------:R-:W-:Y:S01]  /*5210*/  IADD3 R40, R187, 0xa, RZ ;  /* 0x0000000abb287810 */ /* 0x000fe20007ffe0ff */
[----:B------:R1:W-:Y:S01]  /*5220*/  @P5 STG.E.U16 [R62.64], R36 ;  /* 0x000000243e005986 */ /* 0x0003e2000c101504 */
[----:B------:R-:W-:Y:S02]  /*5230*/  ISETP.LT.AND P5, PT, R208, c[0x0][0x178], !P3 ;  /* 0x00005e00d0007a0c */ /* 0x000fe40005fa1270 */
[----:B------:R-:W-:Y:S01]  /*5240*/  ISETP.LT.AND P3, PT, R209, c[0x0][0x178], !P3 ;  /* 0x00005e00d1007a0c */ /* 0x000fe20005f61270 */
[C---:B0-----:R-:W-:Y:S01]  /*5250*/  IMAD.WIDE R64, R61.reuse, 0x2, R56 ;  /* 0x000000023d407825 */ /* 0x041fe200078e0238 */
[----:B------:R-:W-:-:S04]  /*5260*/  IADD3 R61, R61, c[0x0][0x198], RZ ;  /* 0x000066003d3d7a10 */ /* 0x000fc80007ffe0ff */
[----:B------:R0:W-:Y:S01]  /*5270*/  @P1 STG.E.U16 [R64.64], R16 ;  /* 0x0000001040001986 */ /* 0x0001e2000c101504 */
[----:B------:R-:W-:Y:S01]  /*5280*/  ISETP.LT.AND P1, PT, R208, c[0x0][0x178], !P2 ;  /* 0x00005e00d0007a0c */ /* 0x000fe20005721270 */
[----:B------:R-:W-:Y:S01]  /*5290*/  IMAD.WIDE R4, R61, 0x2, R2 ;  /* 0x000000023d047825 */ /* 0x000fe200078e0202 */
[----:B------:R-:W-:Y:S02]  /*52a0*/  ISETP.LT.AND P2, PT, R209, c[0x0][0x178], !P2 ;  /* 0x00005e00d1007a0c */ /* 0x000fe40005741270 */
[----:B-1----:R-:W-:Y:S01]  /*52b0*/  PRMT R36, R12, 0x7632, R36 ;  /* 0x000076320c247816 */ /* 0x002fe20000000024 */
[C---:B------:R-:W-:Y:S01]  /*52c0*/  IMAD.WIDE R6, R61.reuse, 0x2, R56 ;  /* 0x000000023d067825 */ /* 0x040fe200078e0238 */
[----:B------:R-:W-:Y:S01]  /*52d0*/  IADD3 R61, R61, c[0x0][0x198], RZ ;  /* 0x000066003d3d7a10 */ /* 0x000fe20007ffe0ff */
[----:B------:R1:W-:Y:S01]  /*52e0*/  @P5 STG.E.U16 [R4.64], R44 ;  /* 0x0000002c04005986 */ /* 0x0003e2000c101504 */
[----:B------:R-:W-:Y:S02]  /*52f0*/  ISETP.GE.AND P5, PT, R40, c[0x0][0x17c], PT ;  /* 0x00005f0028007a0c */ /* 0x000fe40003fa6270 */
[----:B--2---:R-:W-:Y:S01]  /*5300*/  PRMT R40, R8, 0x7632, R40 ;  /* 0x0000763208287816 */ /* 0x004fe20000000028 */
[----:B------:R2:W-:Y:S01]  /*5310*/  @P3 STG.E.U16 [R6.64], R48 ;  /* 0x0000003006003986 */ /* 0x0005e2000c101504 */
[----:B------:R-:W-:Y:S01]  /*5320*/  IMAD.WIDE R62, R61, 0x2, R2 ;  /* 0x000000023d3e7825 */ /* 0x000fe200078e0202 */
[----:B------:R-:W-:-:S02]  /*5330*/  ISETP.LT.AND P3, PT, R208, c[0x0][0x178], !P0 ;  /* 0x00005e00d0007a0c */ /* 0x000fc40004761270 */
[----:B------:R-:W-:Y:S01]  /*5340*/  ISETP.LT.AND P0, PT, R209, c[0x0][0x178], !P0 ;  /* 0x00005e00d1007a0c */ /* 0x000fe20004701270 */
[C---:B0-----:R-:W-:Y:S01]  /*5350*/  IMAD.WIDE R64, R61.reuse, 0x2, R56 ;  /* 0x000000023d407825 */ /* 0x041fe200078e0238 */
[----:B------:R-:W-:Y:S01]  /*5360*/  IADD3 R61, R61, c[0x0][0x198], RZ ;  /* 0x000066003d3d7a10 */ /* 0x000fe20007ffe0ff */
[----:B------:R0:W-:Y:S01]  /*5370*/  @P1 STG.E.U16 [R62.64], R12 ;  /* 0x0000000c3e001986 */ /* 0x0001e2000c101504 */
[----:B------:R-:W-:-:S03]  /*5380*/  IADD3 R16, R187, 0xb, RZ ;  /* 0x0000000bbb107810 */ /* 0x000fc60007ffe0ff */
[----:B------:R3:W-:Y:S01]  /*5390*/  @P2 STG.E.U16 [R64.64], R8 ;  /* 0x0000000840002986 */ /* 0x0007e2000c101504 */
[----:B------:R-:W-:Y:S01]  /*53a0*/  ISETP.LT.AND P2, PT, R208, c[0x0][0x178], !P6 ;  /* 0x00005e00d0007a0c */ /* 0x000fe20007741270 */
[----:B-1----:R-:W-:Y:S01]  /*53b0*/  IMAD.WIDE R4, R61, 0x2, R2 ;  /* 0x000000023d047825 */ /* 0x002fe200078e0202 */
[----:B------:R-:W-:Y:S02]  /*53c0*/  ISETP.LT.AND P6, PT, R209, c[0x0][0x178], !P6 ;  /* 0x00005e00d1007a0c */ /* 0x000fe400077c1270 */
[----:B------:R-:W-:Y:S01]  /*53d0*/  ISETP.GE.AND P1, PT, R16, c[0x0][0x17c], PT ;  /* 0x00005f0010007a0c */ /* 0x000fe20003f26270 */
[C---:B--2---:R-:W-:Y:S01]  /*53e0*/  IMAD.WIDE R6, R61.reuse, 0x2, R56 ;  /* 0x000000023d067825 */ /* 0x044fe200078e0238 */
[----:B------:R-:W-:Y:S01]  /*53f0*/  IADD3 R61, R61, c[0x0][0x198], RZ ;  /* 0x000066003d3d7a10 */ /* 0x000fe20007ffe0ff */
[----:B------:R1:W-:Y:S01]  /*5400*/  @P3 STG.E.U16 [R4.64], R36 ;  /* 0x0000002404003986 */ /* 0x0003e2000c101504 */
[----:B------:R-:W-:Y:S02]  /*5410*/  IADD3 R16, R187, 0xc, RZ ;  /* 0x0000000cbb107810 */ /* 0x000fe40007ffe0ff */
[C---:B------:R-:W-:Y:S01]  /*5420*/  IADD3 R67, R61.reuse, c[0x0][0x198], RZ ;  /* 0x000066003d437a10 */ /* 0x040fe20007ffe0ff */
[----:B------:R2:W-:Y:S01]  /*5430*/  @P0 STG.E.U16 [R6.64], R40 ;  /* 0x0000002806000986 */ /* 0x0005e2000c101504 */
[----:B0-----:R-:W-:Y:S01]  /*5440*/  IMAD.WIDE R62, R61, 0x2, R2 ;  /* 0x000000023d3e7825 */ /* 0x001fe200078e0202 */
[----:B------:R-:W-:-:S02]  /*5450*/  ISETP.LT.AND P0, PT, R208, c[0x0][0x178], !P4 ;  /* 0x00005e00d0007a0c */ /* 0x000fc40006701270 */
[----:B------:R-:W-:Y:S01]  /*5460*/  ISETP.LT.AND P4, PT, R209, c[0x0][0x178], !P4 ;  /* 0x00005e00d1007a0c */ /* 0x000fe20006781270 */
[----:B---3--:R-:W-:Y:S01]  /*5470*/  IMAD.WIDE R64, R61, 0x2, R56 ;  /* 0x000000023d407825 */ /* 0x008fe200078e0238 */
[----:B------:R0:W-:Y:S01]  /*5480*/  @P2 STG.E.U16 [R62.64], R53 ;  /* 0x000000353e002986 */ /* 0x0001e2000c101504 */
[C---:B------:R-:W-:Y:S02]  /*5490*/  IADD3 R61, R67.reuse, c[0x0][0x198], RZ ;  /* 0x00006600433d7a10 */ /* 0x040fe40007ffe0ff */
[----:B-1----:R-:W-:Y:S01]  /*54a0*/  IMAD.WIDE R4, R67, 0x2, R2 ;  /* 0x0000000243047825 */ /* 0x002fe200078e0202 */
[----:B------:R1:W-:Y:S01]  /*54b0*/  @P6 STG.E.U16 [R64.64], R45 ;  /* 0x0000002d40006986 */ /* 0x0003e2000c101504 */
[----:B------:R-:W-:Y:S02]  /*54c0*/  ISETP.LT.AND P6, PT, R208, c[0x0][0x178], !P5 ;  /* 0x00005e00d0007a0c */ /* 0x000fe40006fc1270 */
[----:B--2---:R-:W-:Y:S02]  /*54d0*/  PRMT R7, R53, 0x7632, R7 ;  /* 0x0000763235077816 */ /* 0x004fe40000000007 */
[----:B------:R-:W-:-:S02]  /*54e0*/  ISETP.LT.AND P5, PT, R209, c[0x0][0x178], !P5 ;  /* 0x00005e00d1007a0c */ /* 0x000fc40006fa1270 */
[----:B------:R-:W-:Y:S01]  /*54f0*/  ISETP.GE.AND P3, PT, R16, c[0x0][0x17c], PT ;  /* 0x00005f0010007a0c */ /* 0x000fe20003f66270 */
[----:B------:R2:W-:Y:S01]  /*5500*/  @P0 STG.E.U16 [R4.64], R7 ;  /* 0x0000000704000986 */ /* 0x0005e2000c101504 */
[----:B0-----:R-:W-:Y:S01]  /*5510*/  IMAD.WIDE R52, R61, 0x2, R2 ;  /* 0x000000023d347825 */ /* 0x001fe200078e0202 */
[C---:B------:R-:W-:Y:S02]  /*5520*/  IADD3 R12, R187.reuse, 0xe, RZ ;  /* 0x0000000ebb0c7810 */ /* 0x040fe40007ffe0ff */
[----:B------:R-:W-:Y:S01]  /*5530*/  IADD3 R8, R187, 0xd, RZ ;  /* 0x0000000dbb087810 */ /* 0x000fe20007ffe0ff */
[C---:B------:R-:W-:Y:S01]  /*5540*/  IMAD.WIDE R62, R61.reuse, 0x2, R56 ;  /* 0x000000023d3e7825 */ /* 0x040fe200078e0238 */
[----:B------:R-:W-:Y:S02]  /*5550*/  IADD3 R61, R61, c[0x0][0x198], RZ ;  /* 0x000066003d3d7a10 */ /* 0x000fe40007ffe0ff */
[----:B------:R-:W-:Y:S02]  /*5560*/  ISETP.GE.AND P0, PT, R12, c[0x0][0x17c], PT ;  /* 0x00005f000c007a0c */ /* 0x000fe40003f06270 */
[----:B-1----:R-:W-:-:S02]  /*5570*/  IADD3 R65, R61, c[0x0][0x198], RZ ;  /* 0x000066003d417a10 */ /* 0x002fc40007ffe0ff */
[----:B--2---:R-:W-:Y:S01]  /*5580*/  PRMT R5, R45, 0x7632, R5 ;  /* 0x000076322d057816 */ /* 0x004fe20000000005 */
[----:B------:R-:W-:Y:S01]  /*5590*/  IMAD.WIDE R6, R67, 0x2, R56 ;  /* 0x0000000243067825 */ /* 0x000fe200078e0238 */
[----:B------:R-:W-:Y:S02]  /*55a0*/  PRMT R12, R49, 0x7632, R12 ;  /* 0x00007632310c7816 */ /* 0x000fe4000000000c */
[----:B------:R-:W-:Y:S01]  /*55b0*/  PRMT R16, R41, 0x7632, R16 ;  /* 0x0000763229107816 */ /* 0x000fe20000000010 */
[----:B------:R-:W-:Y:S01]  /*55c0*/  IMAD.WIDE R44, R65, 0x2, R56 ;  /* 0x00000002412c7825 */ /* 0x000fe200078e0238 */
[----:B------:R0:W-:Y:S01]  /*55d0*/  @P4 STG.E.U16 [R6.64], R5 ;  /* 0x0000000506004986 */ /* 0x0001e2000c101504 */
[----:B------:R-:W-:Y:S02]  /*55e0*/  ISETP.GE.AND P2, PT, R8, c[0x0][0x17c], PT ;  /* 0x00005f0008007a0c */ /* 0x000fe40003f46270 */
[----:B------:R-:W-:Y:S01]  /*55f0*/  IADD3 R8, R187, 0xf, RZ ;  /* 0x0000000fbb087810 */ /* 0x000fe20007ffe0ff */
[----:B------:R-:W-:Y:S01]  /*5600*/  @P6 STG.E.U16 [R52.64], R49 ;  /* 0x0000003134006986 */ /* 0x000fe2000c101504 */
[----:B------:R-:W-:-:S02]  /*5610*/  ISETP.LT.AND P6, PT, R208, c[0x0][0x178], !P1 ;  /* 0x00005e00d0007a0c */ /* 0x000fc40004fc1270 */
[C---:B------:R-:W-:Y:S01]  /*5620*/  ISETP.LT.AND P1, PT, R209.reuse, c[0x0][0x178], !P1 ;  /* 0x00005e00d1007a0c */ /* 0x040fe20004f21270 */
[----:B------:R1:W-:Y:S01]  /*5630*/  @P5 STG.E.U16 [R62.64], R41 ;  /* 0x000000293e005986 */ /* 0x0003e2000c101504 */
[----:B------:R-:W-:Y:S02]  /*5640*/  ISETP.LT.AND P5, PT, R208, c[0x0][0x178], !P3 ;  /* 0x00005e00d0007a0c */ /* 0x000fe40005fa1270 */
[----:B------:R-:W-:Y:S01]  /*5650*/  ISETP.LT.AND P3, PT, R209, c[0x0][0x178], !P3 ;  /* 0x00005e00d1007a0c */ /* 0x000fe20005f61270 */
[----:B0-----:R-:W-:Y:S01]  /*5660*/  IMAD.WIDE R4, R61, 0x2, R2 ;  /* 0x000000023d047825 */ /* 0x001fe200078e0202 */
[----:B------:R-:W-:Y:S02]  /*5670*/  ISETP.GE.AND P4, PT, R8, c[0x0][0x17c], PT ;  /* 0x00005f0008007a0c */ /* 0x000fe40003f86270 */
[----:B------:R-:W-:Y:S01]  /*5680*/  IADD3 R8, R187, 0x10, RZ ;  /* 0x00000010bb087810 */ /* 0x000fe20007ffe0ff */
[----:B------:R-:W-:Y:S02]  /*5690*/  IMAD.WIDE R6, R61, 0x2, R56 ;  /* 0x000000023d067825 */ /* 0x000fe400078e0238 */
[----:B------:R0:W-:Y:S01]  /*56a0*/  @P6 STG.E.U16 [R4.64], R12 ;  /* 0x0000000c04006986 */ /* 0x0001e2000c101504 */
[----:B------:R-:W-:Y:S01]  /*56b0*/  ISETP.GE.AND P6, PT, R8, c[0x0][0x17c], PT ;  /* 0x00005f0008007a0c */ /* 0x000fe20003fc6270 */
[C---:B-1----:R-:W-:Y:S01]  /*56c0*/  IMAD.WIDE R40, R65.reuse, 0x2, R2 ;  /* 0x0000000241287825 */ /* 0x042fe200078e0202 */
[----:B------:R-:W-:Y:S01]  /*56d0*/  IADD3 R65, R65, c[0x0][0x198], RZ ;  /* 0x0000660041417a10 */ /* 0x000fe20007ffe0ff */
[----:B------:R1:W-:Y:S01]  /*56e0*/  @P1 STG.E.U16 [R6.64], R16 ;  /* 0x0000001006001986 */ /* 0x0003e2000c101504 */
[----:B------:R-:W-:-:S02]  /*56f0*/  IADD3 R8, R187, 0x12, RZ ;  /* 0x00000012bb087810 */ /* 0x000fc40007ffe0ff */
[----:B------:R-:W-:Y:S01]  /*5700*/  IADD3 R49, R65, c[0x0][0x198], RZ ;  /* 0x0000660041317a10 */ /* 0x000fe20007ffe0ff */
[----:B------:R2:W-:Y:S01]  /*5710*/  @P5 STG.E.U16 [R40.64], R37 ;  /* 0x0000002528005986 */ /* 0x0005e2000c101504 */
[C---:B------:R-:W-:Y:S02]  /*5720*/  ISETP.LT.AND P5, PT, R208.reuse, c[0x0][0x178], !P0 ;  /* 0x00005e00d0007a0c */ /* 0x040fe400047a1270 */
[----:B------:R-:W-:Y:S01]  /*5730*/  ISETP.LT.AND P0, PT, R209, c[0x0][0x178], !P0 ;  /* 0x00005e00d1007a0c */ /* 0x000fe20004701270 */
[----:B------:R3:W-:Y:S01]  /*5740*/  @P3 STG.E.U16 [R44.64], R17 ;  /* 0x000000112c003986 */ /* 0x0007e2000c101504 */
[----:B------:R-:W-:Y:S01]  /*5750*/  ISETP.LT.AND P3, PT, R208, c[0x0][0x178], !P2 ;  /* 0x00005e00d0007a0c */ /* 0x000fe20005761270 */
[----:B0-----:R-:W-:Y:S01]  /*5760*/  IMAD.WIDE R4, R65, 0x2, R2 ;  /* 0x0000000241047825 */ /* 0x001fe200078e0202 */
[----:B------:R-:W-:Y:S02]  /*5770*/  ISETP.LT.AND P2, PT, R209, c[0x0][0x178], !P2 ;  /* 0x00005e00d1007a0c */ /* 0x000fe40005741270 */
[----:B------:R-:W-:Y:S01]  /*5780*/  IADD3 R12, R187, 0x11, RZ ;  /* 0x00000011bb0c7810 */ /* 0x000fe20007ffe0ff */
[----:B-1----:R-:W-:Y:S01]  /*5790*/  IMAD.WIDE R6, R65, 0x2, R56 ;  /* 0x0000000241067825 */ /* 0x002fe200078e0238 */
[----:B--2---:R-:W-:-:S03]  /*57a0*/  PRMT R41, R37, 0x7632, R41 ;  /* 0x0000763225297816 */ /* 0x004fc60000000029 */
[----:B------:R-:W-:Y:S01]  /*57b0*/  IMAD.WIDE R36, R49, 0x2, R56 ;  /* 0x0000000231247825 */ /* 0x000fe200078e0238 */
[----:B------:R-:W-:Y:S02]  /*57c0*/  ISETP.GE.AND P1, PT, R12, c[0x0][0x17c], PT ;  /* 0x00005f000c007a0c */ /* 0x000fe40003f26270 */
[----:B---3--:R-:W-:Y:S01]  /*57d0*/  PRMT R45, R17, 0x7632, R45 ;  /* 0x00007632112d7816 */ /* 0x008fe2000000002d */
[----:B------:R0:W-:Y:S01]  /*57e0*/  @P3 STG.E.U16 [R4.64], R41 ;  /* 0x0000002904003986 */ /* 0x0001e2000c101504 */
[C---:B------:R-:W-:Y:S01]  /*57f0*/  IMAD.WIDE R16, R49.reuse, 0x2, R2 ;  /* 0x0000000231107825 */ /* 0x040fe200078e0202 */
[----:B------:R-:W-:Y:S02]  /*5800*/  IADD3 R49, R49, c[0x0][0x198], RZ ;  /* 0x0000660031317a10 */ /* 0x000fe40007ffe0ff */
[----:B------:R1:W-:Y:S01]  /*5810*/  @P2 STG.E.U16 [R6.64], R45 ;  /* 0x0000002d06002986 */ /* 0x0003e2000c101504 */
[----:B------:R-:W-:Y:S02]  /*5820*/  ISETP.LT.AND P2, PT, R208, c[0x0][0x178], !P4 ;  /* 0x00005e00d0007a0c */ /* 0x000fe40006741270 */
[----:B------:R-:W-:Y:S01]  /*5830*/  ISETP.LT.AND P4, PT, R209, c[0x0][0x178], !P4 ;  /* 0x00005e00d1007a0c */ /* 0x000fe20006781270 */
[----:B------:R2:W-:Y:S01]  /*5840*/  @P5 STG.E.U16 [R16.64], R13 ;  /* 0x0000000d10005986 */ /* 0x0005e2000c101504 */
[----:B------:R-:W-:-:S02]  /*5850*/  ISETP.GE.AND P3, PT, R8, c[0x0][0x17c], PT ;  /* 0x00005f0008007a0c */ /* 0x000fc40003f66270 */
[----:B------:R-:W-:Y:S01]  /*5860*/  IADD3 R8, R187, 0x13, RZ ;  /* 0x00000013bb087810 */ /* 0x000fe20007ffe0ff */
[----:B------:R3:W-:Y:S01]  /*5870*/  @P0 STG.E.U16 [R36.64], R9 ;  /* 0x0000000924000986 */ /* 0x0007e2000c101504 */
[----:B------:R-:W-:Y:S01]  /*5880*/  ISETP.LT.AND P0, PT, R208, c[0x0][0x178], !P6 ;  /* 0x00005e00d0007a0c */ /* 0x000fe20007701270 */
[----:B0-----:R-:W-:Y:S01]  /*5890*/  IMAD.WIDE R4, R49, 0x2, R2 ;  /* 0x0000000231047825 */ /* 0x001fe200078e0202 */
[----:B------:R-:W-:Y:S02]  /*58a0*/  ISETP.LT.AND P6, PT, R209, c[0x0][0x178], !P6 ;  /* 0x00005e00d1007a0c */ /* 0x000fe400077c1270 */
[----:B------:R-:W-:Y:S01]  /*58b0*/  ISETP.GE.AND P5, PT, R8, c[0x0][0x17c], PT ;  /* 0x00005f0008007a0c */ /* 0x000fe20003fa6270 */
[----:B-1----:R-:W-:Y:S01]  /*58c0*/  IMAD.WIDE R6, R49, 0x2, R56 ;  /* 0x0000000231067825 */ /* 0x002fe200078e0238 */
[----:B------:R-:W-:Y:S02]  /*58d0*/  IADD3 R8, R187, 0x14, RZ ;  /* 0x00000014bb087810 */ /* 0x000fe40007ffe0ff */
[----:B--2---:R-:W-:-:S02]  /*58e0*/  PRMT R17, R13, 0x7632, R17 ;  /* 0x000076320d117816 */ /* 0x004fc40000000011 */
[----:B------:R-:W-:Y:S02]  /*58f0*/  IADD3 R49, R49, c[0x0][0x198], RZ ;  /* 0x0000660031317a10 */ /* 0x000fe40007ffe0ff */
[----:B---3--:R-:W-:Y:S01]  /*5900*/  PRMT R37, R9, 0x7632, R37 ;  /* 0x0000763209257816 */ /* 0x008fe20000000025 */
[----:B------:R0:W-:Y:S01]  /*5910*/  @P2 STG.E.U16 [R4.64], R17 ;  /* 0x0000001104002986 */ /* 0x0001e2000c101504 */
[----:B------:R-:W-:Y:S01]  /*5920*/  ISETP.GE.AND P2, PT, R8, c[0x0][0x17c], PT ;  /* 0x00005f0008007a0c */ /* 0x000fe20003f46270 */
[----:B------:R-:W-:Y:S01]  /*5930*/  IMAD.WIDE R8, R49, 0x2, R2 ;  /* 0x0000000231087825 */ /* 0x000fe200078e0202 */
[----:B------:R-:W-:Y:S01]  /*5940*/  IADD3 R16, R187, 0x15, RZ ;  /* 0x00000015bb107810 */ /* 0x000fe20007ffe0ff */
[----:B------:R1:W-:Y:S01]  /*5950*/  @P4 STG.E.U16 [R6.64], R37 ;  /* 0x0000002506004986 */ /* 0x0003e2000c101504 */
[----:B------:R-:W-:Y:S01]  /*5960*/  ISETP.LT.AND P4, PT, R208, c[0x0][0x178], !P1 ;  /* 0x00005e00d0007a0c */ /* 0x000fe20004f81270 */
[----:B------:R-:W-:Y:S01]  /*5970*/  IMAD.WIDE R12, R49, 0x2, R56 ;  /* 0x00000002310c7825 */ /* 0x000fe200078e0238 */
[----:B------:R-:W-:Y:S01]  /*5980*/  ISETP.LT.AND P1, PT, R209, c[0x0][0x178], !P1 ;  /* 0x00005e00d1007a0c */ /* 0x000fe20004f21270 */
[----:B------:R2:W-:Y:S01]  /*5990*/  @P0 STG.E.U16 [R8.64], R54 ;  /* 0x0000003608000986 */ /* 0x0005e2000c101504 */
[----:B------:R-:W-:-:S02]  /*59a0*/  IADD3 R49, R49, c[0x0][0x198], RZ ;  /* 0x0000660031317a10 */ /* 0x000fc40007ffe0ff */
[----:B------:R-:W-:Y:S01]  /*59b0*/  ISETP.GE.AND P0, PT, R16, c[0x0][0x17c], PT ;  /* 0x00005f0010007a0c */ /* 0x000fe20003f06270 */
[----:B------:R3:W-:Y:S01]  /*59c0*/  @P6 STG.E.U16 [R12.64], R46 ;  /* 0x0000002e0c006986 */ /* 0x0007e2000c101504 */
[----:B------:R-:W-:Y:S01]  /*59d0*/  ISETP.LT.AND P6, PT, R208, c[0x0][0x178], !P3 ;  /* 0x00005e00d0007a0c */ /* 0x000fe20005fc1270 */
[----:B0-----:R-:W-:Y:S01]  /*59e0*/  IMAD.WIDE R4, R49, 0x2, R2 ;  /* 0x0000000231047825 */ /* 0x001fe200078e0202 */
[----:B------:R-:W-:Y:S02]  /*59f0*/  ISETP.LT.AND P3, PT, R209, c[0x0][0x178], !P3 ;  /* 0x00005e00d1007a0c */ /* 0x000fe40005f61270 */
[----:B------:R-:W-:Y:S01]  /*5a00*/  IADD3 R16, R187, 0x16, RZ ;  /* 0x00000016bb107810 */ /* 0x000fe20007ffe0ff */
[C---:B-1----:R-:W-:Y:S01]  /*5a10*/  IMAD.WIDE R6, R49.reuse, 0x2, R56 ;  /* 0x0000000231067825 */ /* 0x042fe200078e0238 */
[----:B------:R-:W-:Y:S02]  /*5a20*/  IADD3 R49, R49, c[0x0][0x198], RZ ;  /* 0x0000660031317a10 */ /* 0x000fe40007ffe0ff */
[----:B--2---:R-:W-:-:S02]  /*5a30*/  PRMT R9, R54, 0x7632, R9 ;  /* 0x0000763236097816 */ /* 0x004fc40000000009 */
[----:B------:R-:W-:Y:S02]  /*5a40*/  IADD3 R17, R49, c[0x0][0x198], RZ ;  /* 0x0000660031117a10 */ /* 0x000fe40007ffe0ff */
[----:B---3--:R-:W-:Y:S01]  /*5a50*/  PRMT R13, R46, 0x7632, R13 ;  /* 0x000076322e0d7816 */ /* 0x008fe2000000000d */
[----:B------:R0:W-:Y:S01]  /*5a60*/  @P4 STG.E.U16 [R4.64], R9 ;  /* 0x0000000904004986 */ /* 0x0001e2000c101504 */
[----:B------:R-:W-:Y:S02]  /*5a70*/  ISETP.LT.AND P4, PT, R208, c[0x0][0x178], !P5 ;  /* 0x00005e00d0007a0c */ /* 0x000fe40006f81270 */
[----:B------:R-:W-:Y:S01]  /*5a80*/  ISETP.LT.AND P5, PT, R209, c[0x0][0x178], !P5 ;  /* 0x00005e00d1007a0c */ /* 0x000fe20006fa1270 */
[----:B------:R1:W-:Y:S01]  /*5a90*/  @P1 STG.E.U16 [R6.64], R13 ;  /* 0x0000000d06001986 */ /* 0x0003e2000c101504 */
[----:B------:R-:W-:Y:S02]  /*5aa0*/  ISETP.GE.AND P1, PT, R16, c[0x0][0x17c], PT ;  /* 0x00005f0010007a0c */ /* 0x000fe40003f26270 */
[----:B------:R-:W-:-:S02]  /*5ab0*/  IADD3 R41, R17, c[0x0][0x198], RZ ;  /* 0x0000660011297a10 */ /* 0x000fc40007ffe0ff */
[C---:B------:R-:W-:Y:S02]  /*5ac0*/  IADD3 R16, R187.reuse, 0x17, RZ ;  /* 0x00000017bb107810 */ /* 0x040fe40007ffe0ff */
[----:B------:R-:W-:Y:S01]  /*5ad0*/  IADD3 R37, R187, 0x18, RZ ;  /* 0x00000018bb257810 */ /* 0x000fe20007ffe0ff */
[----:B0-----:R-:W-:Y:S01]  /*5ae0*/  IMAD.WIDE R8, R49, 0x2, R2 ;  /* 0x0000000231087825 */ /* 0x001fe200078e0202 */
[----:B------:R-:W-:Y:S02]  /*5af0*/  PRMT R40, R38, 0x7632, R40 ;  /* 0x0000763226287816 */ /* 0x000fe40000000028 */
[----:B------:R-:W-:Y:S01]  /*5b00*/  IADD3 R36, R187, 0x19, RZ ;  /* 0x00000019bb247810 */ /* 0x000fe20007ffe0ff */
[----:B-1----:R-:W-:Y:S01]  /*5b10*/  IMAD.WIDE R12, R49, 0x2, R56 ;  /* 0x00000002310c7825 */ /* 0x002fe200078e0238 */
[----:B------:R0:W-:Y:S01]  /*5b20*/  @P6 STG.E.U16 [R8.64], R50 ;  /* 0x0000003208006986 */ /* 0x0001e2000c101504 */
[----:B------:R-:W-:Y:S02]  /*5b30*/  PRMT R7, R50, 0x7632, R7 ;  /* 0x0000763232077816 */ /* 0x000fe40000000007 */
[----:B------:R-:W-:Y:S01]  /*5b40*/  IMAD.WIDE R4, R17, 0x2, R2 ;  /* 0x0000000211047825 */ /* 0x000fe200078e0202 */
[----:B------:R-:W-:Y:S01]  /*5b50*/  @P3 STG.E.U16 [R12.64], R42 ;  /* 0x0000002a0c003986 */ /* 0x000fe2000c101504 */
[----:B------:R-:W-:-:S02]  /*5b60*/  ISETP.LT.AND P3, PT, R208, c[0x0][0x178], !P2 ;  /* 0x00005e00d0007a0c */ /* 0x000fc40005761270 */
[----:B------:R-:W-:Y:S01]  /*5b70*/  ISETP.LT.AND P2, PT, R209, c[0x0][0x178], !P2 ;  /* 0x00005e00d1007a0c */ /* 0x000fe20005741270 */
[----:B------:R1:W-:Y:S01]  /*5b80*/  @P4 STG.E.U16 [R4.64], R7 ;  /* 0x0000000704004986 */ /* 0x0003e2000c101504 */
[----:B------:R-:W-:Y:S02]  /*5b90*/  ISETP.GE.AND P6, PT, R16, c[0x0][0x17c], PT ;  /* 0x00005f0010007a0c */ /* 0x000fe40003fc6270 */
[----:B------:R-:W-:Y:S01]  /*5ba0*/  ISETP.GE.AND P4, PT, R37, c[0x0][0x17c], PT ;  /* 0x00005f0025007a0c */ /* 0x000fe20003f86270 */
[----:B0-----:R-:W-:Y:S01]  /*5bb0*/  IMAD.WIDE R8, R41, 0x2, R2 ;  /* 0x0000000229087825 */ /* 0x001fe200078e0202 */
[----:B------:R-:W-:Y:S02]  /*5bc0*/  PRMT R44, R32, 0x7632, R44 ;  /* 0x00007632202c7816 */ /* 0x000fe4000000002c */
[----:B-1----:R-:W-:Y:S01]  /*5bd0*/  PRMT R5, R42, 0x7632, R5 ;  /* 0x000076322a057816 */ /* 0x002fe20000000005 */
[----:B------:R-:W-:Y:S01]  /*5be0*/  IMAD.WIDE R6, R17, 0x2, R56 ;  /* 0x0000000211067825 */ /* 0x000fe200078e0238 */
[----:B------:R-:W-:-:S03]  /*5bf0*/  PRMT R42, R18, 0x7632, R42 ;  /* 0x00007632122a7816 */ /* 0x000fc6000000002a */
[C---:B------:R-:W-:Y:S01]  /*5c00*/  IMAD.WIDE R16, R41.reuse, 0x2, R56 ;  /* 0x0000000229107825 */ /* 0x040fe200078e0238 */
[----:B------:R0:W-:Y:S01]  /*5c10*/  @P5 STG.E.U16 [R6.64], R5 ;  /* 0x0000000506005986 */ /* 0x0001e2000c101504 */
[----:B------:R-:W-:Y:S02]  /*5c20*/  IADD3 R41, R41, c[0x0][0x198], RZ ;  /* 0x0000660029297a10 */ /* 0x000fe40007ffe0ff */
[----:B------:R-:W-:Y:S01]  /*5c30*/  ISETP.GE.AND P5, PT, R36, c[0x0][0x17c], PT ;  /* 0x00005f0024007a0c */ /* 0x000fe20003fa6270 */
[----:B------:R1:W-:Y:S01]  /*5c40*/  @P3 STG.E.U16 [R8.64], R38 ;  /* 0x0000002608003986 */ /* 0x0003e2000c101504 */
[C---:B------:R-:W-:Y:S02]  /*5c50*/  ISETP.LT.AND P3, PT, R208.reuse, c[0x0][0x178], !P1 ;  /* 0x00005e00d0007a0c */ /* 0x040fe40004f61270 */
[----:B------:R-:W-:Y:S01]  /*5c60*/  IADD3 R37, R41, c[0x0][0x198], RZ ;  /* 0x0000660029257a10 */ /* 0x000fe20007ffe0ff */
[----:B------:R2:W-:Y:S01]  /*5c70*/  @P2 STG.E.U16 [R16.64], R18 ;  /* 0x0000001210002986 */ /* 0x0005e2000c101504 */
[----:B------:R-:W-:-:S02]  /*5c80*/  ISETP.LT.AND P2, PT, R208, c[0x0][0x178], !P0 ;  /* 0x00005e00d0007a0c */ /* 0x000fc40004741270 */
[----:B------:R-:W-:Y:S01]  /*5c90*/  ISETP.LT.AND P0, PT, R209, c[0x0][0x178], !P0 ;  /* 0x00005e00d1007a0c */ /* 0x000fe20004701270 */
[----:B0-----:R-:W-:Y:S01]  /*5ca0*/  IMAD.WIDE R4, R41, 0x2, R2 ;  /* 0x0000000229047825 */ /* 0x001fe200078e0202 */
[----:B------:R-:W-:Y:S02]  /*5cb0*/  ISETP.LT.AND P1, PT, R209, c[0x0][0x178], !P1 ;  /* 0x00005e00d1007a0c */ /* 0x000fe40004f21270 */
[----:B------:R-:W-:Y:S01]  /*5cc0*/  IADD3 R36, R187, 0x1a, RZ ;  /* 0x0000001abb247810 */ /* 0x000fe20007ffe0ff */
[----:B------:R-:W-:-:S04]  /*5cd0*/  IMAD.WIDE R6, R41, 0x2, R56 ;  /* 0x0000000229067825 */ /* 0x000fc800078e0238 */
[----:B-1----:R-:W-:Y:S01]  /*5ce0*/  IMAD.WIDE R8, R37, 0x2, R2 ;  /* 0x0000000225087825 */ /* 0x002fe200078e0202 */
[----:B--2---:R-:W-:Y:S01]  /*5cf0*/  IADD3 R17, R187, 0x1b, RZ ;  /* 0x0000001bbb117810 */ /* 0x004fe20007ffe0ff */
[----:B------:R0:W-:Y:S01]  /*5d00*/  @P2 STG.E.U16 [R4.64], R40 ;  /* 0x0000002804002986 */ /* 0x0001e2000c101504 */
[----:B------:R-:W-:Y:S01]  /*5d10*/  ISETP.GE.AND P2, PT, R36, c[0x0][0x17c], PT ;  /* 0x00005f0024007a0c */ /* 0x000fe20003f46270 */
[C---:B------:R-:W-:Y:S01]  /*5d20*/  IMAD.WIDE R12, R37.reuse, 0x2, R56 ;  /* 0x00000002250c7825 */ /* 0x040fe200078e0238 */
[----:B------:R-:W-:Y:S01]  /*5d30*/  IADD3 R37, R37, c[0x0][0x198], RZ ;  /* 0x0000660025257a10 */ /* 0x000fe20007ffe0ff */
[----:B------:R1:W-:Y:S01]  /*5d40*/  @P0 STG.E.U16 [R6.64], R42 ;  /* 0x0000002a06000986 */ /* 0x0003e2000c101504 */
[C---:B------:R-:W-:Y:S02]  /*5d50*/  ISETP.LT.AND P0, PT, R208.reuse, c[0x0][0x178], !P4 ;  /* 0x00005e00d0007a0c */ /* 0x040fe40006701270 */
[----:B------:R-:W-:Y:S01]  /*5d60*/  ISETP.LT.AND P4, PT, R209, c[0x0][0x178], !P4 ;  /* 0x00005e00d1007a0c */ /* 0x000fe20006781270 */
[----:B------:R2:W-:Y:S01]  /*5d70*/  @P3 STG.E.U16 [R8.64], R14 ;  /* 0x0000000e08003986 */ /* 0x0005e2000c101504 */
[----:B------:R-:W-:-:S02]  /*5d80*/  ISETP.LT.AND P3, PT, R208, c[0x0][0x178], !P6 ;  /* 0x00005e00d0007a0c */ /* 0x000fc40007761270 */
[----:B------:R-:W-:Y:S01]  /*5d90*/  ISETP.LT.AND P6, PT, R209, c[0x0][0x178], !P6 ;  /* 0x00005e00d1007a0c */ /* 0x000fe200077c1270 */
[----:B------:R3:W-:Y:S01]  /*5da0*/  @P1 STG.E.U16 [R12.64], R10 ;  /* 0x0000000a0c001986 */ /* 0x0007e2000c101504 */
[C---:B0-----:R-:W-:Y:S01]  /*5db0*/  IMAD.WIDE R4, R37.reuse, 0x2, R2 ;  /* 0x0000000225047825 */ /* 0x041fe200078e0202 */
[----:B------:R-:W-:Y:S02]  /*5dc0*/  IADD3 R41, R37, c[0x0][0x198], RZ ;  /* 0x0000660025297a10 */ /* 0x000fe40007ffe0ff */
[----:B------:R-:W-:Y:S01]  /*5dd0*/  IADD3 R16, R187, 0x1c, RZ ;  /* 0x0000001cbb107810 */ /* 0x000fe20007ffe0ff */
[----:B-1----:R-:W-:Y:S01]  /*5de0*/  IMAD.WIDE R6, R37, 0x2, R56 ;  /* 0x0000000225067825 */ /* 0x002fe200078e0238 */
[----:B------:R-:W-:Y:S02]  /*5df0*/  ISETP.GE.AND P1, PT, R17, c[0x0][0x17c], PT ;  /* 0x00005f0011007a0c */ /* 0x000fe40003f26270 */
[----:B--2---:R-:W-:Y:S02]  /*5e00*/  PRMT R9, R14, 0x7632, R9 ;  /* 0x000076320e097816 */ /* 0x004fe40000000009 */
[----:B------:R-:W-:-:S02]  /*5e10*/  IADD3 R14, R187, 0x1e, RZ ;  /* 0x0000001ebb0e7810 */ /* 0x000fc40007ffe0ff */
[----:B---3--:R-:W-:Y:S01]  /*5e20*/  PRMT R13, R10, 0x7632, R13 ;  /* 0x000076320a0d7816 */ /* 0x008fe2000000000d */
[----:B------:R0:W-:Y:S01]  /*5e30*/  @P3 STG.E.U16 [R4.64], R9 ;  /* 0x0000000904003986 */ /* 0x0001e2000c101504 */
[----:B------:R-:W-:Y:S02]  /*5e40*/  ISETP.GE.AND P3, PT, R16, c[0x0][0x17c], PT ;  /* 0x00005f0010007a0c */ /* 0x000fe40003f66270 */
[----:B------:R-:W-:Y:S01]  /*5e50*/  PRMT R16, R47, 0x7632, R16 ;  /* 0x000076322f107816 */ /* 0x000fe20000000010 */
[----:B------:R1:W-:Y:S01]  /*5e60*/  @P6 STG.E.U16 [R6.64], R13 ;  /* 0x0000000d06006986 */ /* 0x0003e2000c101504 */
[----:B------:R-:W-:Y:S02]  /*5e70*/  ISETP.LT.AND P6, PT, R208, c[0x0][0x178], !P5 ;  /* 0x00005e00d0007a0c */ /* 0x000fe40006fc1270 */
[----:B------:R-:W-:Y:S02]  /*5e80*/  ISETP.LT.AND P5, PT, R209, c[0x0][0x178], !P5 ;  /* 0x00005e00d1007a0c */ /* 0x000fe40006fa1270 */
[----:B------:R-:W-:-:S02]  /*5e90*/  IADD3 R10, R187, 0x1d, RZ ;  /* 0x0000001dbb0a7810 */ /* 0x000fc40007ffe0ff */
[----:B------:R-:W-:Y:S01]  /*5ea0*/  PRMT R40, R39, 0x7632, R40 ;  /* 0x0000763227287816 */ /* 0x000fe20000000028 */
[----:B0-----:R-:W-:Y:S01]  /*5eb0*/  IMAD.WIDE R8, R41, 0x2, R2 ;  /* 0x0000000229087825 */ /* 0x001fe200078e0202 */
[----:B------:R-:W-:-:S03]  /*5ec0*/  PRMT R42, R19, 0x7632, R42 ;  /* 0x00007632132a7816 */ /* 0x000fc6000000002a */
[C---:B-1----:R-:W-:Y:S01]  /*5ed0*/  IMAD.WIDE R12, R41.reuse, 0x2, R56 ;  /* 0x00000002290c7825 */ /* 0x042fe200078e0238 */
[----:B------:R-:W-:Y:S01]  /*5ee0*/  IADD3 R41, R41, c[0x0][0x198], RZ ;  /* 0x0000660029297a10 */ /* 0x000fe20007ffe0ff */
[----:B------:R0:W-:Y:S01]  /*5ef0*/  @P0 STG.E.U16 [R8.64], R55 ;  /* 0x0000003708000986 */ /* 0x0001e2000c101504 */
[----:B------:R-:W-:Y:S02]  /*5f00*/  PRMT R7, R55, 0x7632, R7 ;  /* 0x0000763237077816 */ /* 0x000fe40000000007 */
[C---:B------:R-:W-:Y:S01]  /*5f10*/  IADD3 R17, R41.reuse, c[0x0][0x198], RZ ;  /* 0x0000660029117a10 */ /* 0x040fe20007ffe0ff */
[----:B------:R1:W-:Y:S01]  /*5f20*/  @P4 STG.E.U16 [R12.64], R47 ;  /* 0x0000002f0c004986 */ /* 0x0003e2000c101504 */
[----:B------:R-:W-:Y:S01]  /*5f30*/  ISETP.LT.AND P4, PT, R208, c[0x0][0x178], !P2 ;  /* 0x00005e00d0007a0c */ /* 0x000fe20005781270 */
[----:B------:R-:W-:Y:S01]  /*5f40*/  IMAD.WIDE R4, R41, 0x2, R2 ;  /* 0x0000000229047825 */ /* 0x000fe200078e0202 */
[----:B------:R-:W-:Y:S02]  /*5f50*/  ISETP.LT.AND P2, PT, R209, c[0x0][0x178], !P2 ;  /* 0x00005e00d1007a0c */ /* 0x000fe40005741270 */
[----:B------:R-:W-:-:S02]  /*5f60*/  ISETP.GE.AND P0, PT, R10, c[0x0][0x17c], PT ;  /* 0x00005f000a007a0c */ /* 0x000fc40003f06270 */
[----:B------:R2:W-:Y:S01]  /*5f70*/  @P6 STG.E.U16 [R4.64], R7 ;  /* 0x0000000704006986 */ /* 0x0005e2000c101504 */
[----:B0-----:R-:W-:Y:S01]  /*5f80*/  IMAD.WIDE R8, R17, 0x2, R2 ;  /* 0x0000000211087825 */ /* 0x001fe200078e0202 */
[----:B------:R-:W-:Y:S02]  /*5f90*/  IADD3 R10, R187, 0x1f, RZ ;  /* 0x0000001fbb0a7810 */ /* 0x000fe40007ffe0ff */
[----:B------:R-:W-:Y:S01]  /*5fa0*/  ISETP.GE.AND P6, PT, R14, c[0x0][0x17c], PT ;  /* 0x00005f000e007a0c */ /* 0x000fe20003fc6270 */
[----:B-1----:R-:W-:Y:S01]  /*5fb0*/  IMAD.WIDE R12, R17, 0x2, R56 ;  /* 0x00000002110c7825 */ /* 0x002fe200078e0238 */
[----:B------:R-:W-:-:S03]  /*5fc0*/  PRMT R14, R43, 0x7632, R14 ;  /* 0x000076322b0e7816 */ /* 0x000fc6000000000e */
[--C-:B--2---:R-:W-:Y:S01]  /*5fd0*/  IMAD.WIDE R6, R41, 0x2, R56.reuse ;  /* 0x0000000229067825 */ /* 0x104fe200078e0238 */
[----:B------:R-:W-:Y:S02]  /*5fe0*/  IADD3 R5, R17, c[0x0][0x198], RZ ;  /* 0x0000660011057a10 */ /* 0x000fe40007ffe0ff */
[----:B------:R-:W-:Y:S02]  /*5ff0*/  IADD3 R4, R187, 0x20, RZ ;  /* 0x00000020bb047810 */ /* 0x000fe40007ffe0ff */
[----:B------:R0:W-:Y:S01]  /*6000*/  @P5 STG.E.U16 [R6.64], R16 ;  /* 0x0000001006005986 */ /* 0x0001e2000c101504 */
[----:B------:R-:W-:Y:S02]  /*6010*/  IADD3 R41, R5, c[0x0][0x198], RZ ;  /* 0x0000660005297a10 */ /* 0x000fe40007ffe0ff */
[----:B------:R-:W-:Y:S01]  /*6020*/  ISETP.GE.AND P5, PT, R10, c[0x0][0x17c], PT ;  /* 0x00005f000a007a0c */ /* 0x000fe20003fa6270 */
[----:B------:R1:W-:Y:S01]  /*6030*/  @P4 STG.E.U16 [R8.64], R51 ;  /* 0x0000003308004986 */ /* 0x0003e2000c101504 */
[C---:B------:R-:W-:Y:S01]  /*6040*/  ISETP.LT.AND P4, PT, R208.reuse, c[0x0][0x178], !P1 ;  /* 0x00005e00d0007a0c */ /* 0x040fe20004f81270 */
[----:B------:R-:W-:Y:S01]  /*6050*/  IMAD.WIDE R36, R41, 0x2, R56 ;  /* 0x0000000229247825 */ /* 0x000fe200078e0238 */
[----:B------:R-:W-:Y:S01]  /*6060*/  ISETP.LT.AND P1, PT, R209, c[0x0][0x178], !P1 ;  /* 0x00005e00d1007a0c */ /* 0x000fe20004f21270 */
[----:B------:R2:W-:Y:S01]  /*6070*/  @P2 STG.E.U16 [R12.64], R43 ;  /* 0x0000002b0c002986 */ /* 0x0005e2000c101504 */
[----:B------:R-:W-:-:S02]  /*6080*/  ISETP.LT.AND P2, PT, R208, c[0x0][0x178], !P3 ;  /* 0x00005e00d0007a0c */ /* 0x000fc40005f41270 */
[----:B------:R-:W-:Y:S01]  /*6090*/  PRMT R10, R51, 0x7632, R10 ;  /* 0x00007632330a7816 */ /* 0x000fe2000000000a */
[----:B0-----:R-:W-:Y:S01]  /*60a0*/  IMAD.WIDE R16, R5, 0x2, R2 ;  /* 0x0000000205107825 */ /* 0x001fe200078e0202 */
[----:B------:R-:W-:-:S03]  /*60b0*/  ISETP.LT.AND P3, PT, R209, c[0x0][0x178], !P3 ;  /* 0x00005e00d1007a0c */ /* 0x000fc60005f61270 */
[----:B-1----:R-:W-:Y:S02]  /*60c0*/  IMAD.WIDE R8, R5, 0x2, R56 ;  /* 0x0000000205087825 */ /* 0x002fe400078e0238 */
[----:B------:R0:W-:Y:S01]  /*60d0*/  @P4 STG.E.U16 [R16.64], R10 ;  /* 0x0000000a10004986 */ /* 0x0001e2000c101504 */
[----:B------:R-:W-:Y:S01]  /*60e0*/  ISETP.GE.AND P4, PT, R4, c[0x0][0x17c], PT ;  /* 0x00005f0004007a0c */ /* 0x000fe20003f86270 */
[C---:B--2---:R-:W-:Y:S01]  /*60f0*/  IMAD.WIDE R12, R41.reuse, 0x2, R2 ;  /* 0x00000002290c7825 */ /* 0x044fe200078e0202 */
[----:B------:R-:W-:Y:S01]  /*6100*/  IADD3 R41, R41, c[0x0][0x198], RZ ;  /* 0x0000660029297a10 */ /* 0x000fe20007ffe0ff */
[----:B------:R1:W-:Y:S01]  /*6110*/  @P1 STG.E.U16 [R8.64], R14 ;  /* 0x0000000e08001986 */ /* 0x0003e2000c101504 */
[C---:B------:R-:W-:Y:S02]  /*6120*/  ISETP.LT.AND P1, PT, R208.reuse, c[0x0][0x178], !P6 ;  /* 0x00005e00d0007a0c */ /* 0x040fe40007721270 */
[----:B------:R-:W-:Y:S01]  /*6130*/  IADD3 R43, R41, c[0x0][0x198], RZ ;  /* 0x00006600292b7a10 */ /* 0x000fe20007ffe0ff */
[----:B------:R2:W-:Y:S01]  /*6140*/  @P2 STG.E.U16 [R12.64], R39 ;  /* 0x000000270c002986 */ /* 0x0005e2000c101504 */
[----:B------:R-:W-:-:S02]  /*6150*/  ISETP.LT.AND P2, PT, R208, c[0x0][0x178], !P0 ;  /* 0x00005e00d0007a0c */ /* 0x000fc40004741270 */
[C---:B------:R-:W-:Y:S01]  /*6160*/  ISETP.LT.AND P0, PT, R209.reuse, c[0x0][0x178], !P0 ;  /* 0x00005e00d1007a0c */ /* 0x040fe20004701270 */
[----:B------:R-:W3:Y:S01]  /*6170*/  LDS.128 R4, [R59] ;  /* 0x000000003b047984 */ /* 0x000ee20000000c00 */
[----:B------:R-:W-:Y:S02]  /*6180*/  ISETP.LT.AND P6, PT, R209, c[0x0][0x178], !P6 ;  /* 0x00005e00d1007a0c */ /* 0x000fe400077c1270 */
[----:B0-----:R-:W-:Y:S01]  /*6190*/  IADD3 R10, R187, 0x22, RZ ;  /* 0x00000022bb0a7810 */ /* 0x001fe20007ffe0ff */
[----:B-1----:R-:W-:Y:S01]  /*61a0*/  IMAD.WIDE R8, R41, 0x2, R2 ;  /* 0x0000000229087825 */ /* 0x002fe200078e0202 */
[----:B------:R0:W-:Y:S01]  /*61b0*/  @P3 STG.E.U16 [R36.64], R19 ;  /* 0x0000001324003986 */ /* 0x0001e2000c101504 */
[----:B------:R-:W-:Y:S02]  /*61c0*/  IADD3 R14, R187, 0x21, RZ ;  /* 0x00000021bb0e7810 */ /* 0x000fe40007ffe0ff */
[----:B--2---:R-:W-:Y:S01]  /*61d0*/  IMAD.WIDE R12, R41, 0x2, R56 ;  /* 0x00000002290c7825 */ /* 0x004fe200078e0238 */
[----:B------:R-:W1:Y:S01]  /*61e0*/  LDS.128 R16, [R60] ;  /* 0x000000003c107984 */ /* 0x000e620000000c00 */
[----:B------:R-:W-:-:S02]  /*61f0*/  ISETP.GE.AND P3, PT, R14, c[0x0][0x17c], PT ;  /* 0x00005f000e007a0c */ /* 0x000fc40003f66270 */
[----:B------:R-:W-:Y:S01]  /*6200*/  IMAD.WIDE R38, R43, 0x2, R2 ;  /* 0x000000022b267825 */ /* 0x000fe200078e0202 */
[----:B------:R2:W-:Y:S01]  /*6210*/  @P2 STG.E.U16 [R8.64], R40 ;  /* 0x0000002808002986 */ /* 0x0005e2000c101504 */
[----:B------:R-:W-:Y:S02]  /*6220*/  ISETP.GE.AND P2, PT, R10, c[0x0][0x17c], PT ;  /* 0x00005f000a007a0c */ /* 0x000fe40003f46270 */
[----:B------:R-:W-:Y:S01]  /*6230*/  IADD3 R10, R187, 0x23, RZ ;  /* 0x00000023bb0a7810 */ /* 0x000fe20007ffe0ff */
[----:B------:R4:W-:Y:S01]  /*6240*/  @P0 STG.E.U16 [R12.64], R42 ;  /* 0x0000002a0c000986 */ /* 0x0009e2000c101504 */
[C---:B0-----:R-:W-:Y:S01]  /*6250*/  IMAD.WIDE R36, R43.reuse, 0x2, R56 ;  /* 0x000000022b247825 */ /* 0x041fe200078e0238 */
[----:B------:R-:W-:Y:S02]  /*6260*/  IADD3 R43, R43, c[0x0][0x198], RZ ;  /* 0x000066002b2b7a10 */ /* 0x000fe40007ffe0ff */
[----:B------:R0:W-:Y:S01]  /*6270*/  @P1 STG.E.U16 [R38.64], R15 ;  /* 0x0000000f26001986 */ /* 0x0001e2000c101504 */
[----:B------:R-:W-:-:S02]  /*6280*/  ISETP.LT.AND P1, PT, R208, c[0x0][0x178], !P5 ;  /* 0x00005e00d0007a0c */ /* 0x000fc40006f21270 */
[----:B------:R-:W-:Y:S01]  /*6290*/  ISETP.LT.AND P5, PT, R209, c[0x0][0x178], !P5 ;  /* 0x00005e00d1007a0c */ /* 0x000fe20006fa1270 */
[----:B--2---:R-:W-:Y:S01]  /*62a0*/  IMAD.WIDE R8, R43, 0x2, R2 ;  /* 0x000000022b087825 */ /* 0x004fe200078e0202 */
[----:B------:R2:W-:Y:S01]  /*62b0*/  @P6 STG.E.U16 [R36.64], R11 ;  /* 0x0000000b24006986 */ /* 0x0005e2000c101504 */
[----:B------:R-:W-:Y:S02]  /*62c0*/  ISETP.LT.AND P6, PT, R208, c[0x0][0x178], !P4 ;  /* 0x00005e00d0007a0c */ /* 0x000fe400067c1270 */
[----:B----4-:R-:W-:Y:S02]  /*62d0*/  PRMT R13, R15, 0x7632, R13 ;  /* 0x000076320f0d7816 */ /* 0x010fe4000000000d */
[----:B------:R-:W-:Y:S02]  /*62e0*/  ISETP.LT.AND P4, PT, R209, c[0x0][0x178], !P4 ;  /* 0x00005e00d1007a0c */ /* 0x000fe40006781270 */
[----:B0-----:R-:W-:Y:S02]  /*62f0*/  IADD3 R39, R43, c[0x0][0x198], RZ ;  /* 0x000066002b277a10 */ /* 0x001fe40007ffe0ff */
[----:B------:R0:W-:Y:S01]  /*6300*/  @P1 STG.E.U16 [R8.64], R13 ;  /* 0x0000000d08001986 */ /* 0x0001e2000c101504 */
[----:B------:R-:W-:-:S02]  /*6310*/  ISETP.GE.AND P0, PT, R10, c[0x0][0x17c], PT ;  /* 0x00005f000a007a0c */ /* 0x000fc40003f06270 */
[----:B------:R-:W-:Y:S01]  /*6320*/  PRMT R40, R11, 0x7632, R40 ;  /* 0x000076320b287816 */ /* 0x000fe20000000028 */
[----:B------:R-:W-:Y:S01]  /*6330*/  IMAD.WIDE R14, R39, 0x2, R2 ;  /* 0x00000002270e7825 */ /* 0x000fe200078e0202 */
[----:B------:R-:W-:Y:S02]  /*6340*/  IADD3 R10, R187, 0x25, RZ ;  /* 0x00000025bb0a7810 */ /* 0x000fe40007ffe0ff */
[C---:B------:R-:W-:Y:S01]  /*6350*/  IADD3 R41, R39.reuse, c[0x0][0x198], RZ ;  /* 0x0000660027297a10 */ /* 0x040fe20007ffe0ff */
[--C-:B--2---:R-:W-:Y:S01]  /*6360*/  IMAD.WIDE R36, R39, 0x2, R56.reuse ;  /* 0x0000000227247825 */ /* 0x104fe200078e0238 */
[----:B------:R-:W-:Y:S02]  /*6370*/  IADD3 R38, R187, 0x24, RZ ;  /* 0x00000024bb267810 */ /* 0x000fe40007ffe0ff */
[----:B------:R-:W-:Y:S01]  /*6380*/  IADD3 R45, R41, c[0x0][0x198], RZ ;  /* 0x00006600292d7a10 */ /* 0x000fe20007ffe0ff */
[----:B0-----:R-:W-:Y:S01]  /*6390*/  IMAD.WIDE R12, R43, 0x2, R56 ;  /* 0x000000022b0c7825 */ /* 0x001fe200078e0238 */
[----:B------:R-:W-:-:S02]  /*63a0*/  ISETP.GE.AND P1, PT, R38, c[0x0][0x17c], PT ;  /* 0x00005f0026007a0c */ /* 0x000fc40003f26270 */
[----:B---3--:R-:W-:Y:S01]  /*63b0*/  PRMT R46, R4, 0x7632, R46 ;  /* 0x00007632042e7816 */ /* 0x008fe2000000002e */
[----:B------:R-:W-:Y:S01]  /*63c0*/  IMAD.WIDE R38, R41, 0x2, R2 ;  /* 0x0000000229267825 */ /* 0x000fe200078e0202 */
[----:B------:R-:W-:Y:S01]  /*63d0*/  @P5 STG.E.U16 [R12.64], R40 ;  /* 0x000000280c005986 */ /* 0x000fe2000c101504 */
[----:B------:R-:W-:Y:S02]  /*63e0*/  ISETP.GE.AND P5, PT, R10, c[0x0][0x17c], PT ;  /* 0x00005f000a007a0c */ /* 0x000fe40003fa6270 */
[----:B------:R-:W-:Y:S01]  /*63f0*/  IMAD.WIDE R42, R45, 0x2, R56 ;  /* 0x000000022d2a7825 */ /* 0x000fe200078e0238 */
[----:B------:R-:W0:Y:S01]  /*6400*/  LDS.128 R8, [R58] ;  /* 0x000000003a087984 */ /* 0x000e220000000c00 */
[----:B-1----:R-:W-:-:S03]  /*6410*/  PRMT R48, R16, 0x7632, R48 ;  /* 0x0000763210307816 */ /* 0x002fc60000000030 */
[----:B------:R1:W-:Y:S01]  /*6420*/  @P6 STG.E.U16 [R14.64], R32 ;  /* 0x000000200e006986 */ /* 0x0003e2000c101504 */
[C---:B------:R-:W-:Y:S02]  /*6430*/  ISETP.LT.AND P6, PT, R208.reuse, c[0x0][0x178], !P2 ;  /* 0x00005e00d0007a0c */ /* 0x040fe400057c1270 */
[C---:B------:R-:W-:Y:S01]  /*6440*/  ISETP.LT.AND P2, PT, R209.reuse, c[0x0][0x178], !P2 ;  /* 0x00005e00d1007a0c */ /* 0x040fe20005741270 */
[----:B------:R2:W-:Y:S01]  /*6450*/  @P4 STG.E.U16 [R36.64], R4 ;  /* 0x0000000424004986 */ /* 0x0005e2000c101504 */
[----:B------:R-:W-:Y:S02]  /*6460*/  ISETP.LT.AND P4, PT, R208, c[0x0][0x178], !P3 ;  /* 0x00005e00d0007a0c */ /* 0x000fe40005f81270 */
[----:B------:R-:W-:Y:S01]  /*6470*/  ISETP.LT.AND P3, PT, R209, c[0x0][0x178], !P3 ;  /* 0x00005e00d1007a0c */ /* 0x000fe20005f61270 */
[----:B------:R3:W4:Y:S01]  /*6480*/  LDS.128 R12, [R0] ;  /* 0x00000000000c7984 */ /* 0x0007220000000c00 */
[----:B-1----:R-:W-:Y:S01]  /*6490*/  IADD3 R32, R187, 0x27, RZ ;  /* 0x00000027bb207810 */ /* 0x002fe20007ffe0ff */
[----:B--2---:R-:W-:Y:S01]  /*64a0*/  IMAD.WIDE R36, R41, 0x2, R56 ;  /* 0x0000000229247825 */ /* 0x004fe200078e0238 */
[----:B------:R-:W-:-:S07]  /*64b0*/  IADD3 R4, R187, 0x26, RZ ;  /* 0x00000026bb047810 */ /* 0x000fce0007ffe0ff */
[----:B------:R1:W-:Y:S01]  /*64c0*/  @P4 STG.E.U16 [R38.64], R44 ;  /* 0x0000002c26004986 */ /* 0x0003e2000c101504 */
[----:B---3--:R-:W-:Y:S01]  /*64d0*/  IADD3 R0, R187, 0x29, RZ ;  /* 0x00000029bb007810 */ /* 0x008fe20007ffe0ff */
[C---:B------:R-:W-:Y:S01]  /*64e0*/  IMAD.WIDE R40, R45.reuse, 0x2, R2 ;  /* 0x000000022d287825 */ /* 0x040fe200078e0202 */
[----:B------:R-:W-:Y:S01]  /*64f0*/  IADD3 R45, R45, c[0x0][0x198], RZ ;  /* 0x000066002d2d7a10 */ /* 0x000fe20007ffe0ff */
[----:B------:R2:W-:Y:S01]  /*6500*/  @P3 STG.E.U16 [R36.64], R46 ;  /* 0x0000002e24003986 */ /* 0x0005e2000c101504 */
[----:B------:R-:W-:Y:S02]  /*6510*/  ISETP.LT.AND P3, PT, R208, c[0x0][0x178], !P1 ;  /* 0x00005e00d0007a0c */ /* 0x000fe40004f61270 */
[----:B------:R-:W-:Y:S01]  /*6520*/  IADD3 R47, R45, c[0x0][0x198], RZ ;  /* 0x000066002d2f7a10 */ /* 0x000fe20007ffe0ff */
[----:B------:R3:W-:Y:S01]  /*6530*/  @P6 STG.E.U16 [R40.64], R28 ;  /* 0x0000001c28006986 */ /* 0x0007e2000c101504 */
[----:B------:R-:W-:Y:S02]  /*6540*/  ISETP.LT.AND P6, PT, R209, c[0x0][0x178], !P1 ;  /* 0x00005e00d1007a0c */ /* 0x000fe40004fc1270 */
[----:B------:R-:W-:Y:S01]  /*6550*/  ISETP.GE.AND P4, PT, R4, c[0x0][0x17c], PT ;  /* 0x00005f0004007a0c */ /* 0x000fe20003f86270 */
[----:B------:R0:W-:Y:S01]  /*6560*/  @P2 STG.E.U16 [R42.64], R16 ;  /* 0x000000102a002986 */ /* 0x0001e2000c101504 */
[----:B------:R-:W-:Y:S01]  /*6570*/  ISETP.LT.AND P2, PT, R208, c[0x0][0x178], !P0 ;  /* 0x00005e00d0007a0c */ /* 0x000fe20004741270 */
[----:B-1----:R-:W-:Y:S01]  /*6580*/  IMAD.WIDE R38, R45, 0x2, R56 ;  /* 0x000000022d267825 */ /* 0x002fe200078e0238 */
[----:B------:R-:W-:-:S02]  /*6590*/  ISETP.LT.AND P0, PT, R209, c[0x0][0x178], !P0 ;  /* 0x00005e00d1007a0c */ /* 0x000fc40004701270 */
[----:B------:R-:W-:Y:S01]  /*65a0*/  IADD3 R4, R187, 0x28, RZ ;  /* 0x00000028bb047810 */ /* 0x000fe20007ffe0ff */
[----:B--2---:R-:W-:Y:S01]  /*65b0*/  IMAD.WIDE R36, R45, 0x2, R2 ;  /* 0x000000022d247825 */ /* 0x004fe200078e0202 */
[----:B------:R-:W-:-:S03]  /*65c0*/  ISETP.GE.AND P1, PT, R32, c[0x0][0x17c], PT ;  /* 0x00005f0020007a0c */ /* 0x000fc60003f26270 */
[----:B---3--:R-:W-:Y:S01]  /*65d0*/  IMAD.WIDE R40, R47, 0x2, R2 ;  /* 0x000000022f287825 */ /* 0x008fe200078e0202 */
[----:B0-----:R-:W-:Y:S02]  /*65e0*/  PRMT R43, R28, 0x7632, R43 ;  /* 0x000076321c2b7816 */ /* 0x001fe4000000002b */
[----:B------:R-:W-:-:S03]  /*65f0*/  PRMT R16, R8, 0x7632, R16 ;  /* 0x0000763208107816 */ /* 0x000fc60000000010 */
[----:B------:R0:W-:Y:S01]  /*6600*/  @P2 STG.E.U16 [R36.64], R43 ;  /* 0x0000002b24002986 */ /* 0x0001e2000c101504 */
[----:B------:R-:W-:Y:S02]  /*6610*/  ISETP.GE.AND P2, PT, R4, c[0x0][0x17c], PT ;  /* 0x00005f0004007a0c */ /* 0x000fe40003f46270 */
[----:B------:R-:W-:Y:S01]  /*6620*/  PRMT R4, R24, 0x7632, R4 ;  /* 0x0000763218047816 */ /* 0x000fe20000000004 */
[----:B------:R1:W-:Y:S01]  /*6630*/  @P0 STG.E.U16 [R38.64], R48 ;  /* 0x0000003026000986 */ /* 0x0003e2000c101504 */
[----:B------:R-:W-:Y:S02]  /*6640*/  ISETP.GE.AND P0, PT, R0, c[0x0][0x17c], PT ;  /* 0x00005f0000007a0c */ /* 0x000fe40003f06270 */
        /* <DEDUP_REMOVED lines=9> */
[----:B------:R-:W-:-:S03]  /*66e0*/  ISETP.LT.AND P4, PT, R209, c[0x0][0x178], !P4 ;  /* 0x00005e00d1007a0c */ /* 0x000fc60006781270 */
[C---:B-1----:R-:W-:Y:S01]  /*66f0*/  IMAD.WIDE R38, R47.reuse, 0x2, R56 ;  /* 0x000000022f267825 */ /* 0x042fe200078e0238 */
[----:B------:R-:W-:Y:S01]  /*6700*/  IADD3 R47, R47, c[0x0][0x198], RZ ;  /* 0x000066002f2f7a10 */ /* 0x000fe20007ffe0ff */
[----:B------:R1:W-:Y:S01]  /*6710*/  @P3 STG.E.U16 [R36.64], R4 ;  /* 0x0000000424003986 */ /* 0x0003e2000c101504 */
[----:B------:R-:W-:Y:S02]  /*6720*/  ISETP.GE.AND P3, PT, R0, c[0x0][0x17c], PT ;  /* 0x00005f0000007a0c */ /* 0x000fe40003f66270 */
[----:B------:R-:W-:Y:S01]  /*6730*/  IADD3 R0, R187, 0x2b, RZ ;  /* 0x0000002bbb007810 */ /* 0x000fe20007ffe0ff */
[C---:B--2---:R-:W-:Y:S01]  /*6740*/  IMAD.WIDE R40, R47.reuse, 0x2, R2 ;  /* 0x000000022f287825 */ /* 0x044fe200078e0202 */
[----:B------:R2:W-:Y:S01]  /*6750*/  @P5 STG.E.U16 [R38.64], R16 ;  /* 0x0000001026005986 */ /* 0x0005e2000c101504 */
[----:B------:R-:W-:Y:S02]  /*6760*/  ISETP.LT.AND P5, PT, R208, c[0x0][0x178], !P1 ;  /* 0x00005e00d0007a0c */ /* 0x000fe40004fa1270 */
[C---:B0-----:R-:W-:Y:S01]  /*6770*/  IMAD.WIDE R42, R47.reuse, 0x2, R56 ;  /* 0x000000022f2a7825 */ /* 0x041fe200078e0238 */
[----:B------:R-:W-:Y:S01]  /*6780*/  IADD3 R47, R47, c[0x0][0x198], RZ ;  /* 0x000066002f2f7a10 */ /* 0x000fe20007ffe0ff */
[----:B------:R0:W-:Y:S01]  /*6790*/  @P6 STG.E.U16 [R40.64], R20 ;  /* 0x0000001428006986 */ /* 0x0001e2000c101504 */
[----:B------:R-:W-:-:S02]  /*67a0*/  ISETP.LT.AND P1, PT, R209, c[0x0][0x178], !P1 ;  /* 0x00005e00d1007a0c */ /* 0x000fc40004f21270 */
[----:B-1----:R-:W-:Y:S01]  /*67b0*/  PRMT R4, R20, 0x7632, R4 ;  /* 0x0000763214047816 */ /* 0x002fe20000000004 */
[----:B----4-:R1:W-:Y:S01]  /*67c0*/  @P4 STG.E.U16 [R42.64], R12 ;  /* 0x0000000c2a004986 */ /* 0x0103e2000c101504 */
[----:B------:R-:W-:Y:S01]  /*67d0*/  ISETP.LT.AND P4, PT, R208, c[0x0][0x178], !P2 ;  /* 0x00005e00d0007a0c */ /* 0x000fe20005781270 */
[----:B------:R-:W-:Y:S01]  /*67e0*/  IMAD.WIDE R36, R47, 0x2, R2 ;  /* 0x000000022f247825 */ /* 0x000fe200078e0202 */
[----:B------:R-:W-:Y:S02]  /*67f0*/  ISETP.LT.AND P2, PT, R209, c[0x0][0x178], !P2 ;  /* 0x00005e00d1007a0c */ /* 0x000fe40005741270 */
[----:B------:R-:W-:Y:S01]  /*6800*/  PRMT R8, R12, 0x7632, R8 ;  /* 0x000076320c087816 */ /* 0x000fe20000000008 */
[C---:B--2---:R-:W-:Y:S01]  /*6810*/  IMAD.WIDE R38, R47.reuse, 0x2, R56 ;  /* 0x000000022f267825 */ /* 0x044fe200078e0238 */
[----:B------:R-:W-:Y:S01]  /*6820*/  IADD3 R47, R47, c[0x0][0x198], RZ ;  /* 0x000066002f2f7a10 */ /* 0x000fe20007ffe0ff */
[----:B------:R2:W-:Y:S01]  /*6830*/  @P5 STG.E.U16 [R36.64], R4 ;  /* 0x0000000424005986 */ /* 0x0005e2000c101504 */
[----:B------:R-:W-:-:S02]  /*6840*/  ISETP.LT.AND P5, PT, R208, c[0x0][0x178], !P0 ;  /* 0x00005e00d0007a0c */ /* 0x000fc400047a1270 */
[C---:B------:R-:W-:Y:S01]  /*6850*/  IADD3 R45, R47.reuse, c[0x0][0x198], RZ ;  /* 0x000066002f2d7a10 */ /* 0x040fe20007ffe0ff */
[----:B0-----:R-:W-:Y:S01]  /*6860*/  IMAD.WIDE R40, R47, 0x2, R2 ;  /* 0x000000022f287825 */ /* 0x001fe200078e0202 */
[----:B------:R0:W-:Y:S01]  /*6870*/  @P1 STG.E.U16 [R38.64], R8 ;  /* 0x0000000826001986 */ /* 0x0001e2000c101504 */
[----:B------:R-:W-:Y:S02]  /*6880*/  ISETP.LT.AND P0, PT, R209, c[0x0][0x178], !P0 ;  /* 0x00005e00d1007a0c */ /* 0x000fe40004701270 */
[----:B-1----:R-:W-:Y:S01]  /*6890*/  IMAD.WIDE R42, R47, 0x2, R56 ;  /* 0x000000022f2a7825 */ /* 0x002fe200078e0238 */
[----:B------:R1:W-:Y:S01]  /*68a0*/  @P4 STG.E.U16 [R40.64], R33 ;  /* 0x0000002128004986 */ /* 0x0003e2000c101504 */
[----:B------:R-:W-:Y:S02]  /*68b0*/  IADD3 R47, R45, c[0x0][0x198], RZ ;  /* 0x000066002d2f7a10 */ /* 0x000fe40007ffe0ff */
[----:B------:R-:W-:Y:S01]  /*68c0*/  PRMT R12, R33, 0x7632, R12 ;  /* 0x00007632210c7816 */ /* 0x000fe2000000000c */
[----:B------:R3:W-:Y:S01]  /*68d0*/  @P2 STG.E.U16 [R42.64], R5 ;  /* 0x000000052a002986 */ /* 0x0007e2000c101504 */
[----:B------:R-:W-:Y:S01]  /*68e0*/  ISETP.LT.AND P2, PT, R208, c[0x0][0x178], !P3 ;  /* 0x00005e00d0007a0c */ /* 0x000fe20005f41270 */
[----:B--2---:R-:W-:Y:S01]  /*68f0*/  IMAD.WIDE R36, R45, 0x2, R2 ;  /* 0x000000022d247825 */ /* 0x004fe200078e0202 */
[----:B------:R-:W-:-:S02]  /*6900*/  ISETP.LT.AND P3, PT, R209, c[0x0][0x178], !P3 ;  /* 0x00005e00d1007a0c */ /* 0x000fc40005f61270 */
[----:B------:R-:W-:Y:S01]  /*6910*/  ISETP.GE.AND P6, PT, R0, c[0x0][0x17c], PT ;  /* 0x00005f0000007a0c */ /* 0x000fe20003fc6270 */
[----:B0-----:R-:W-:Y:S01]  /*6920*/  IMAD.WIDE R38, R47, 0x2, R2 ;  /* 0x000000022f267825 */ /* 0x001fe200078e0202 */
[----:B------:R-:W-:Y:S01]  /*6930*/  PRMT R16, R5, 0x7632, R16 ;  /* 0x0000763205107816 */ /* 0x000fe20000000010 */
[----:B------:R0:W-:Y:S01]  /*6940*/  @P5 STG.E.U16 [R36.64], R12 ;  /* 0x0000000c24005986 */ /* 0x0001e2000c101504 */
[----:B------:R-:W-:Y:S01]  /*6950*/  IADD3 R0, R187, 0x2c, RZ ;  /* 0x0000002cbb007810 */ /* 0x000fe20007ffe0ff */
[--C-:B-1----:R-:W-:Y:S01]  /*6960*/  IMAD.WIDE R32, R45, 0x2, R56.reuse ;  /* 0x000000022d207825 */ /* 0x102fe200078e0238 */
[----:B------:R-:W-:Y:S02]  /*6970*/  IADD3 R4, R187, 0x2e, RZ ;  /* 0x0000002ebb047810 */ /* 0x000fe40007ffe0ff */
[----:B------:R-:W-:Y:S01]  /*6980*/  ISETP.GE.AND P1, PT, R0, c[0x0][0x17c], PT ;  /* 0x00005f0000007a0c */ /* 0x000fe20003f26270 */
[C---:B------:R-:W-:Y:S01]  /*6990*/  IMAD.WIDE R40, R47.reuse, 0x2, R56 ;  /* 0x000000022f287825 */ /* 0x040fe200078e0238 */
[----:B------:R-:W-:Y:S01]  /*69a0*/  @P0 STG.E.U16 [R32.64], R16 ;  /* 0x0000001020000986 */ /* 0x000fe2000c101504 */
[----:B------:R-:W-:-:S02]  /*69b0*/  IADD3 R47, R47, c[0x0][0x198], RZ ;  /* 0x000066002f2f7a10 */ /* 0x000fc40007ffe0ff */
[----:B------:R-:W-:Y:S01]  /*69c0*/  ISETP.GE.AND P5, PT, R4, c[0x0][0x17c], PT ;  /* 0x00005f0004007a0c */ /* 0x000fe20003fa6270 */
[----:B------:R1:W-:Y:S01]  /*69d0*/  @P2 STG.E.U16 [R38.64], R29 ;  /* 0x0000001d26002986 */ /* 0x0003e2000c101504 */
[C---:B------:R-:W-:Y:S01]  /*69e0*/  ISETP.LT.AND P2, PT, R208.reuse, c[0x0][0x178], !P6 ;  /* 0x00005e00d0007a0c */ /* 0x040fe20007741270 */
[----:B---3--:R-:W-:Y:S01]  /*69f0*/  IMAD.WIDE R4, R47, 0x2, R2 ;  /* 0x000000022f047825 */ /* 0x008fe200078e0202 */
[----:B------:R-:W-:Y:S01]  /*6a00*/  ISETP.LT.AND P6, PT, R209, c[0x0][0x178], !P6 ;  /* 0x00005e00d1007a0c */ /* 0x000fe200077c1270 */
[----:B------:R2:W-:Y:S01]  /*6a10*/  @P3 STG.E.U16 [R40.64], R17 ;  /* 0x0000001128003986 */ /* 0x0005e2000c101504 */
[----:B------:R-:W-:Y:S02]  /*6a20*/  ISETP.LT.AND P3, PT, R208, c[0x0][0x178], !P1 ;  /* 0x00005e00d0007a0c */ /* 0x000fe40004f61270 */
[----:B0-----:R-:W-:Y:S02]  /*6a30*/  IADD3 R37, R47, c[0x0][0x198], RZ ;  /* 0x000066002f257a10 */ /* 0x001fe40007ffe0ff */
[----:B------:R-:W-:-:S02]  /*6a40*/  IADD3 R0, R187, 0x2d, RZ ;  /* 0x0000002dbb007810 */ /* 0x000fc40007ffe0ff */
[----:B------:R-:W-:Y:S01]  /*6a50*/  PRMT R8, R29, 0x7632, R8 ;  /* 0x000076321d087816 */ /* 0x000fe20000000008 */
[----:B-1----:R-:W-:Y:S01]  /*6a60*/  IMAD.WIDE R28, R37, 0x2, R2 ;  /* 0x00000002251c7825 */ /* 0x002fe200078e0202 */
[----:B------:R-:W-:Y:S02]  /*6a70*/  PRMT R20, R17, 0x7632, R20 ;  /* 0x0000763211147816 */ /* 0x000fe40000000014 */
[----:B------:R-:W-:Y:S01]  /*6a80*/  ISETP.LT.AND P1, PT, R209, c[0x0][0x178], !P1 ;  /* 0x00005e00d1007a0c */ /* 0x000fe20004f21270 */
[--C-:B--2---:R-:W-:Y:S01]  /*6a90*/  IMAD.WIDE R16, R47, 0x2, R56.reuse ;  /* 0x000000022f107825 */ /* 0x104fe200078e0238 */
[----:B------:R-:W-:Y:S01]  /*6aa0*/  ISETP.GE.AND P4, PT, R0, c[0x0][0x17c], PT ;  /* 0x00005f0000007a0c */ /* 0x000fe20003f86270 */
[----:B------:R0:W-:Y:S01]  /*6ab0*/  @P2 STG.E.U16 [R4.64], R8 ;  /* 0x0000000804002986 */ /* 0x0001e2000c101504 */
[----:B------:R-:W-:Y:S01]  /*6ac0*/  IADD3 R0, R187, 0x2f, RZ ;  /* 0x0000002fbb007810 */ /* 0x000fe20007ffe0ff */
[C---:B------:R-:W-:Y:S01]  /*6ad0*/  IMAD.WIDE R32, R37.reuse, 0x2, R56 ;  /* 0x0000000225207825 */ /* 0x040fe200078e0238 */
[----:B------:R-:W-:Y:S01]  /*6ae0*/  IADD3 R37, R37, c[0x0][0x198], RZ ;  /* 0x0000660025257a10 */ /* 0x000fe20007ffe0ff */
[----:B------:R1:W-:Y:S01]  /*6af0*/  @P6 STG.E.U16 [R16.64], R20 ;  /* 0x0000001410006986 */ /* 0x0003e2000c101504 */
[----:B------:R-:W-:-:S02]  /*6b00*/  ISETP.LT.AND P6, PT, R208, c[0x0][0x178], !P5 ;  /* 0x00005e00d0007a0c */ /* 0x000fc40006fc1270 */
[C---:B------:R-:W-:Y:S01]  /*6b10*/  ISETP.LT.AND P5, PT, R209.reuse, c[0x0][0x178], !P5 ;  /* 0x00005e00d1007a0c */ /* 0x040fe20006fa1270 */
[----:B------:R2:W-:Y:S01]  /*6b20*/  @P3 STG.E.U16 [R28.64], R25 ;  /* 0x000000191c003986 */ /* 0x0005e2000c101504 */
[----:B------:R-:W-:Y:S02]  /*6b30*/  ISETP.LT.AND P3, PT, R208, c[0x0][0x178], !P4 ;  /* 0x00005e00d0007a0c */ /* 0x000fe40006761270 */
[----:B------:R-:W-:Y:S01]  /*6b40*/  ISETP.LT.AND P4, PT, R209, c[0x0][0x178], !P4 ;  /* 0x00005e00d1007a0c */ /* 0x000fe20006781270 */
[----:B------:R3:W-:Y:S01]  /*6b50*/  @P1 STG.E.U16 [R32.64], R9 ;  /* 0x0000000920001986 */ /* 0x0007e2000c101504 */
[----:B0-----:R-:W-:Y:S01]  /*6b60*/  IMAD.WIDE R4, R37, 0x2, R2 ;  /* 0x0000000225047825 */ /* 0x001fe200078e0202 */
[----:B------:R-:W-:Y:S02]  /*6b70*/  ISETP.GE.AND P0, PT, R0, c[0x0][0x17c], PT ;  /* 0x00005f0000007a0c */ /* 0x000fe40003f06270 */
[----:B-1----:R-:W-:Y:S02]  /*6b80*/  PRMT R17, R25, 0x7632, R17 ;  /* 0x0000763219117816 */ /* 0x002fe40000000011 */
[----:B------:R-:W-:-:S02]  /*6b90*/  IADD3 R0, R187, 0x30, RZ ;  /* 0x00000030bb007810 */ /* 0x000fc40007ffe0ff */
[----:B--2---:R-:W-:Y:S02]  /*6ba0*/  IADD3 R29, R37, c[0x0][0x198], RZ ;  /* 0x00006600251d7a10 */ /* 0x004fe40007ffe0ff */
[----:B------:R0:W-:Y:S01]  /*6bb0*/  @P3 STG.E.U16 [R4.64], R17 ;  /* 0x0000001104003986 */ /* 0x0001e2000c101504 */
[----:B------:R-:W-:Y:S02]  /*6bc0*/  ISETP.GE.AND P2, PT, R0, c[0x0][0x17c], PT ;  /* 0x00005f0000007a0c */ /* 0x000fe40003f46270 */
[----:B---3--:R-:W-:Y:S01]  /*6bd0*/  PRMT R33, R9, 0x7632, R33 ;  /* 0x0000763209217816 */ /* 0x008fe20000000021 */
[----:B------:R-:W-:Y:S01]  /*6be0*/  IMAD.WIDE R8, R37, 0x2, R56 ;  /* 0x0000000225087825 */ /* 0x000fe200078e0238 */
[----:B------:R-:W-:Y:S02]  /*6bf0*/  IADD3 R12, R187, 0x31, RZ ;  /* 0x00000031bb0c7810 */ /* 0x000fe40007ffe0ff */
[----:B------:R-:W-:Y:S01]  /*6c00*/  PRMT R20, R21, 0x7632, R20 ;  /* 0x0000763215147816 */ /* 0x000fe20000000014 */
[----:B------:R-:W-:Y:S01]  /*6c10*/  IMAD.WIDE R24, R29, 0x2, R56 ;  /* 0x000000021d187825 */ /* 0x000fe200078e0238 */
[----:B------:R1:W-:Y:S01]  /*6c20*/  @P4 STG.E.U16 [R8.64], R33 ;  /* 0x0000002108004986 */ /* 0x0003e2000c101504 */
[----:B------:R-:W-:-:S02]  /*6c30*/  ISETP.LT.AND P4, PT, R208, c[0x0][0x178], !P0 ;  /* 0x00005e00d0007a0c */ /* 0x000fc40004781270 */
[----:B------:R-:W-:Y:S01]  /*6c40*/  ISETP.LT.AND P0, PT, R209, c[0x0][0x178], !P0 ;  /* 0x00005e00d1007a0c */ /* 0x000fe20004701270 */
[C-C-:B0-----:R-:W-:Y:S01]  /*6c50*/  IMAD.WIDE R16, R29.reuse, 0x2, R2.reuse ;  /* 0x000000021d107825 */ /* 0x141fe200078e0202 */
[----:B------:R-:W-:Y:S02]  /*6c60*/  IADD3 R29, R29, c[0x0][0x198], RZ ;  /* 0x000066001d1d7a10 */ /* 0x000fe40007ffe0ff */
[----:B------:R-:W-:Y:S02]  /*6c70*/  ISETP.GE.AND P1, PT, R12, c[0x0][0x17c], PT ;  /* 0x00005f000c007a0c */ /* 0x000fe40003f26270 */
[----:B------:R0:W-:Y:S01]  /*6c80*/  @P6 STG.E.U16 [R16.64], R21 ;  /* 0x0000001510006986 */ /* 0x0001e2000c101504 */
[----:B------:R-:W-:Y:S01]  /*6c90*/  IMAD.WIDE R4, R29, 0x2, R2 ;  /* 0x000000021d047825 */ /* 0x000fe200078e0202 */
[----:B------:R-:W-:Y:S02]  /*6ca0*/  IADD3 R0, R187, 0x32, RZ ;  /* 0x00000032bb007810 */ /* 0x000fe40007ffe0ff */
[----:B------:R2:W-:Y:S01]  /*6cb0*/  @P5 STG.E.U16 [R24.64], R13 ;  /* 0x0000000d18005986 */ /* 0x0005e2000c101504 */
[----:B------:R-:W-:Y:S01]  /*6cc0*/  ISETP.LT.AND P5, PT, R208, c[0x0][0x178], !P2 ;  /* 0x00005e00d0007a0c */ /* 0x000fe200057a1270 */
[----:B-1----:R-:W-:Y:S01]  /*6cd0*/  IMAD.WIDE R8, R29, 0x2, R56 ;  /* 0x000000021d087825 */ /* 0x002fe200078e0238 */
[----:B------:R-:W-:Y:S01]  /*6ce0*/  ISETP.LT.AND P2, PT, R209, c[0x0][0x178], !P2 ;  /* 0x00005e00d1007a0c */ /* 0x000fe20005741270 */
[----:B------:R1:W-:Y:S01]  /*6cf0*/  @P4 STG.E.U16 [R4.64], R20 ;  /* 0x0000001404004986 */ /* 0x0003e2000c101504 */
[----:B------:R-:W-:-:S02]  /*6d00*/  ISETP.GE.AND P3, PT, R0, c[0x0][0x17c], PT ;  /* 0x00005f0000007a0c */ /* 0x000fc40003f66270 */
[----:B------:R-:W-:Y:S02]  /*6d10*/  IADD3 R0, R187, 0x33, RZ ;  /* 0x00000033bb007810 */ /* 0x000fe40007ffe0ff */
[----:B0-----:R-:W-:Y:S02]  /*6d20*/  IADD3 R17, R29, c[0x0][0x198], RZ ;  /* 0x000066001d117a10 */ /* 0x001fe40007ffe0ff */
[----:B------:R-:W-:Y:S02]  /*6d30*/  ISETP.GE.AND P6, PT, R0, c[0x0][0x17c], PT ;  /* 0x00005f0000007a0c */ /* 0x000fe40003fc6270 */
[----:B--2---:R-:W-:Y:S01]  /*6d40*/  PRMT R25, R13, 0x7632, R25 ;  /* 0x000076320d197816 */ /* 0x004fe20000000019 */
[C---:B------:R-:W-:Y:S01]  /*6d50*/  IMAD.WIDE R12, R17.reuse, 0x2, R2 ;  /* 0x00000002110c7825 */ /* 0x040fe200078e0202 */
[----:B------:R-:W-:Y:S02]  /*6d60*/  IADD3 R21, R17, c[0x0][0x198], RZ ;  /* 0x0000660011157a10 */ /* 0x000fe40007ffe0ff */
[----:B------:R-:W-:Y:S01]  /*6d70*/  IADD3 R0, R187, 0x34, RZ ;  /* 0x00000034bb007810 */ /* 0x000fe20007ffe0ff */
[----:B------:R0:W-:Y:S01]  /*6d80*/  @P0 STG.E.U16 [R8.64], R25 ;  /* 0x0000001908000986 */ /* 0x0001e2000c101504 */
[----:B------:R-:W-:Y:S01]  /*6d90*/  ISETP.LT.AND P0, PT, R208, c[0x0][0x178], !P1 ;  /* 0x00005e00d0007a0c */ /* 0x000fe20004f01270 */
[----:B------:R-:W-:Y:S01]  /*6da0*/  IMAD.WIDE R16, R17, 0x2, R56 ;  /* 0x0000000211107825 */ /* 0x000fe200078e0238 */
[----:B------:R-:W-:Y:S01]  /*6db0*/  ISETP.LT.AND P1, PT, R209, c[0x0][0x178], !P1 ;  /* 0x00005e00d1007a0c */ /* 0x000fe20004f21270 */
[----:B------:R2:W-:Y:S01]  /*6dc0*/  @P5 STG.E.U16 [R12.64], R34 ;  /* 0x000000220c005986 */ /* 0x0005e2000c101504 */
[----:B------:R-:W-:Y:S01]  /*6dd0*/  ISETP.GE.AND P4, PT, R0, c[0x0][0x17c], PT ;  /* 0x00005f0000007a0c */ /* 0x000fe20003f86270 */
[----:B-1----:R-:W-:Y:S01]  /*6de0*/  IMAD.WIDE R4, R21, 0x2, R2 ;  /* 0x0000000215047825 */ /* 0x002fe200078e0202 */
[----:B------:R-:W-:Y:S01]  /*6df0*/  IADD3 R0, R187, 0x35, RZ ;  /* 0x00000035bb007810 */ /* 0x000fe20007ffe0ff */
[----:B------:R1:W-:Y:S01]  /*6e00*/  @P2 STG.E.U16 [R16.64], R6 ;  /* 0x0000000610002986 */ /* 0x0003e2000c101504 */
[----:B------:R-:W-:-:S02]  /*6e10*/  ISETP.LT.AND P2, PT, R208, c[0x0][0x178], !P6 ;  /* 0x00005e00d0007a0c */ /* 0x000fc40007741270 */
[----:B------:R-:W-:Y:S01]  /*6e20*/  ISETP.LT.AND P6, PT, R209, c[0x0][0x178], !P6 ;  /* 0x00005e00d1007a0c */ /* 0x000fe200077c1270 */
[C---:B0-----:R-:W-:Y:S01]  /*6e30*/  IMAD.WIDE R8, R21.reuse, 0x2, R56 ;  /* 0x0000000215087825 */ /* 0x041fe200078e0238 */
[----:B------:R-:W-:Y:S02]  /*6e40*/  IADD3 R21, R21, c[0x0][0x198], RZ ;  /* 0x0000660015157a10 */ /* 0x000fe40007ffe0ff */
[----:B------:R-:W-:Y:S02]  /*6e50*/  ISETP.GE.AND P5, PT, R0, c[0x0][0x17c], PT ;  /* 0x00005f0000007a0c */ /* 0x000fe40003fa6270 */
[----:B--2---:R-:W-:Y:S02]  /*6e60*/  PRMT R13, R34, 0x7632, R13 ;  /* 0x00007632220d7816 */ /* 0x004fe4000000000d */
[----:B------:R-:W-:Y:S02]  /*6e70*/  IADD3 R25, R21, c[0x0][0x198], RZ ;  /* 0x0000660015197a10 */ /* 0x000fe40007ffe0ff */
[----:B-1----:R-:W-:Y:S01]  /*6e80*/  PRMT R17, R6, 0x7632, R17 ;  /* 0x0000763206117816 */ /* 0x002fe20000000011 */
[----:B------:R0:W-:Y:S01]  /*6e90*/  @P0 STG.E.U16 [R4.64], R13 ;  /* 0x0000000d04000986 */ /* 0x0001e2000c101504 */
[----:B------:R-:W-:-:S02]  /*6ea0*/  ISETP.LT.AND P0, PT, R208, c[0x0][0x178], !P3 ;  /* 0x00005e00d0007a0c */ /* 0x000fc40005f01270 */
[----:B------:R-:W-:Y:S01]  /*6eb0*/  ISETP.LT.AND P3, PT, R209, c[0x0][0x178], !P3 ;  /* 0x00005e00d1007a0c */ /* 0x000fe20005f61270 */
[----:B------:R1:W-:Y:S01]  /*6ec0*/  @P1 STG.E.U16 [R8.64], R17 ;  /* 0x0000001108001986 */ /* 0x0003e2000c101504 */
[----:B------:R-:W-:Y:S02]  /*6ed0*/  PRMT R6, R30, 0x7632, R6 ;  /* 0x000076321e067816 */ /* 0x000fe40000000006 */
[----:B------:R-:W-:Y:S02]  /*6ee0*/  IADD3 R29, R25, c[0x0][0x198], RZ ;  /* 0x00006600191d7a10 */ /* 0x000fe40007ffe0ff */
[----:B------:R-:W-:Y:S01]  /*6ef0*/  IADD3 R0, R187, 0x36, RZ ;  /* 0x00000036bb007810 */ /* 0x000fe20007ffe0ff */
[----:B0-----:R-:W-:-:S03]  /*6f00*/  IMAD.WIDE R12, R21, 0x2, R2 ;  /* 0x00000002150c7825 */ /* 0x001fc600078e0202 */
[----:B------:R-:W-:Y:S02]  /*6f10*/  ISETP.GE.AND P1, PT, R0, c[0x0][0x17c], PT ;  /* 0x00005f0000007a0c */ /* 0x000fe40003f26270 */
[----:B------:R-:W-:Y:S01]  /*6f20*/  IADD3 R0, R187, 0x37, RZ ;  /* 0x00000037bb007810 */ /* 0x000fe20007ffe0ff */
[----:B------:R-:W-:Y:S01]  /*6f30*/  IMAD.WIDE R4, R21, 0x2, R56 ;  /* 0x0000000215047825 */ /* 0x000fe200078e0238 */
[----:B------:R-:W-:Y:S02]  /*6f40*/  @P0 STG.E.U16 [R12.64], R30 ;  /* 0x0000001e0c000986 */ /* 0x000fe4000c101504 */
[----:B------:R-:W-:Y:S01]  /*6f50*/  ISETP.GE.AND P0, PT, R0, c[0x0][0x17c], PT ;  /* 0x00005f0000007a0c */ /* 0x000fe20003f06270 */
[----:B-1----:R-:W-:Y:S01]  /*6f60*/  IMAD.WIDE R16, R25, 0x2, R2 ;  /* 0x0000000219107825 */ /* 0x002fe200078e0202 */
[----:B------:R0:W-:Y:S01]  /*6f70*/  @P3 STG.E.U16 [R4.64], R18 ;  /* 0x0000001204003986 */ /* 0x0001e2000c101504 */
[C---:B------:R-:W-:Y:S02]  /*6f80*/  ISETP.LT.AND P3, PT, R208.reuse, c[0x0][0x178], !P4 ;  /* 0x00005e00d0007a0c */ /* 0x040fe40006761270 */
[----:B------:R-:W-:Y:S01]  /*6f90*/  ISETP.LT.AND P4, PT, R209, c[0x0][0x178], !P4 ;  /* 0x00005e00d1007a0c */ /* 0x000fe20006781270 */
[----:B------:R-:W-:Y:S01]  /*6fa0*/  IMAD.WIDE R8, R25, 0x2, R56 ;  /* 0x0000000219087825 */ /* 0x000fe200078e0238 */
[----:B------:R1:W-:Y:S01]  /*6fb0*/  @P2 STG.E.U16 [R16.64], R6 ;  /* 0x0000000610002986 */ /* 0x0003e2000c101504 */
[----:B------:R-:W-:-:S02]  /*6fc0*/  ISETP.LT.AND P2, PT, R208, c[0x0][0x178], !P5 ;  /* 0x00005e00d0007a0c */ /* 0x000fc40006f41270 */
[C---:B------:R-:W-:Y:S01]  /*6fd0*/  IMAD.WIDE R20, R29.reuse, 0x2, R2 ;  /* 0x000000021d147825 */ /* 0x040fe200078e0202 */
[----:B------:R-:W-:Y:S02]  /*6fe0*/  IADD3 R25, R29, c[0x0][0x198], RZ ;  /* 0x000066001d197a10 */ /* 0x000fe40007ffe0ff */
[----:B------:R-:W-:Y:S02]  /*6ff0*/  ISETP.LT.AND P5, PT, R209, c[0x0][0x178], !P5 ;  /* 0x00005e00d1007a0c */ /* 0x000fe40006fa1270 */
[----:B0-----:R-:W-:Y:S01]  /*7000*/  PRMT R5, R18, 0x7632, R5 ;  /* 0x0000763212057816 */ /* 0x001fe20000000005 */
[----:B------:R-:W-:Y:S01]  /*7010*/  IMAD.WIDE R12, R25, 0x2, R2 ;  /* 0x00000002190c7825 */ /* 0x000fe200078e0202 */
[----:B------:R-:W-:Y:S02]  /*7020*/  PRMT R18, R10, 0x7632, R18 ;  /* 0x000076320a127816 */ /* 0x000fe40000000012 */
[C---:B------:R-:W-:Y:S01]  /*7030*/  IADD3 R0, R187.reuse, 0x38, RZ ;  /* 0x00000038bb007810 */ /* 0x040fe20007ffe0ff */
[----:B------:R0:W-:Y:S01]  /*7040*/  @P6 STG.E.U16 [R8.64], R5 ;  /* 0x0000000508006986 */ /* 0x0001e2000c101504 */
[----:B-1----:R-:W-:-:S02]  /*7050*/  IADD3 R6, R187, 0x3a, RZ ;  /* 0x0000003abb067810 */ /* 0x002fc40007ffe0ff */
[----:B------:R-:W-:Y:S01]  /*7060*/  ISETP.GE.AND P6, PT, R0, c[0x0][0x17c], PT ;  /* 0x00005f0000007a0c */ /* 0x000fe20003fc6270 */
[----:B------:R1:W-:Y:S01]  /*7070*/  @P3 STG.E.U16 [R20.64], R26 ;  /* 0x0000001a14003986 */ /* 0x0003e2000c101504 */
[----:B------:R-:W-:-:S04]  /*7080*/  IADD3 R0, R187, 0x39, RZ ;  /* 0x00000039bb007810 */ /* 0x000fc80007ffe0ff */
[----:B------:R-:W-:Y:S02]  /*7090*/  ISETP.GE.AND P3, PT, R0, c[0x0][0x17c], PT ;  /* 0x00005f0000007a0c */ /* 0x000fe40003f66270 */
[----:B------:R-:W-:Y:S01]  /*70a0*/  IADD3 R0, R187, 0x3b, RZ ;  /* 0x0000003bbb007810 */ /* 0x000fe20007ffe0ff */
[----:B0-----:R-:W-:Y:S01]  /*70b0*/  IMAD.WIDE R4, R29, 0x2, R56 ;  /* 0x000000021d047825 */ /* 0x001fe200078e0238 */
[----:B------:R-:W-:Y:S02]  /*70c0*/  PRMT R9, R26, 0x7632, R9 ;  /* 0x000076321a097816 */ /* 0x000fe40000000009 */
[----:B-1----:R-:W-:Y:S02]  /*70d0*/  IADD3 R21, R25, c[0x0][0x198], RZ ;  /* 0x0000660019157a10 */ /* 0x002fe40007ffe0ff */
[----:B------:R0:W-:Y:S01]  /*70e0*/  @P4 STG.E.U16 [R4.64], R10 ;  /* 0x0000000a04004986 */ /* 0x0001e2000c101504 */
[----:B------:R-:W-:Y:S02]  /*70f0*/  ISETP.LT.AND P4, PT, R208, c[0x0][0x178], !P1 ;  /* 0x00005e00d0007a0c */ /* 0x000fe40004f81270 */
[----:B------:R-:W-:Y:S01]  /*7100*/  ISETP.LT.AND P1, PT, R209, c[0x0][0x178], !P1 ;  /* 0x00005e00d1007a0c */ /* 0x000fe20004f21270 */
[----:B------:R1:W-:Y:S01]  /*7110*/  @P2 STG.E.U16 [R12.64], R9 ;  /* 0x000000090c002986 */ /* 0x0003e2000c101504 */
[----:B------:R-:W-:Y:S01]  /*7120*/  IMAD.WIDE R16, R21, 0x2, R2 ;  /* 0x0000000215107825 */ /* 0x000fe200078e0202 */
[----:B------:R-:W-:-:S02]  /*7130*/  ISETP.GE.AND P2, PT, R6, c[0x0][0x17c], PT ;  /* 0x00005f0006007a0c */ /* 0x000fc40003f46270 */
[----:B------:R-:W-:Y:S01]  /*7140*/  PRMT R6, R22, 0x7632, R6 ;  /* 0x0000763216067816 */ /* 0x000fe20000000006 */
[----:B0-----:R-:W-:Y:S01]  /*7150*/  IMAD.WIDE R4, R21, 0x2, R56 ;  /* 0x0000000215047825 */ /* 0x001fe200078e0238 */
[----:B------:R-:W-:-:S03]  /*7160*/  PRMT R10, R14, 0x7632, R10 ;  /* 0x000076320e0a7816 */ /* 0x000fc6000000000a */
[----:B-1----:R-:W-:Y:S01]  /*7170*/  IMAD.WIDE R8, R25, 0x2, R56 ;  /* 0x0000000219087825 */ /* 0x002fe200078e0238 */
[----:B------:R-:W-:-:S04]  /*7180*/  IADD3 R13, R21, c[0x0][0x198], RZ ;  /* 0x00006600150d7a10 */ /* 0x000fc80007ffe0ff */
[----:B------:R0:W-:Y:S01]  /*7190*/  @P5 STG.E.U16 [R8.64], R18 ;  /* 0x0000001208005986 */ /* 0x0001e2000c101504 */
[----:B------:R-:W-:Y:S02]  /*71a0*/  IADD3 R21, R13, c[0x0][0x198], RZ ;  /* 0x000066000d157a10 */ /* 0x000fe40007ffe0ff */
[----:B------:R-:W-:Y:S01]  /*71b0*/  ISETP.GE.AND P5, PT, R0, c[0x0][0x17c], PT ;  /* 0x00005f0000007a0c */ /* 0x000fe20003fa6270 */
[----:B------:R-:W-:Y:S01]  /*71c0*/  @P4 STG.E.U16 [R16.64], R22 ;  /* 0x0000001610004986 */ /* 0x000fe2000c101504 */
[C---:B------:R-:W-:Y:S02]  /*71d0*/  ISETP.LT.AND P4, PT, R208.reuse, c[0x0][0x178], !P0 ;  /* 0x00005e00d0007a0c */ /* 0x040fe40004781270 */
[C---:B------:R-:W-:Y:S01]  /*71e0*/  ISETP.LT.AND P0, PT, R209.reuse, c[0x0][0x178], !P0 ;  /* 0x00005e00d1007a0c */ /* 0x040fe20004701270 */
[----:B------:R1:W-:Y:S01]  /*71f0*/  @P1 STG.E.U16 [R4.64], R14 ;  /* 0x0000000e04001986 */ /* 0x0003e2000c101504 */
[----:B------:R-:W-:Y:S02]  /*7200*/  ISETP.LT.AND P1, PT, R208, c[0x0][0x178], !P6 ;  /* 0x00005e00d0007a0c */ /* 0x000fe40007721270 */
[----:B------:R-:W-:Y:S01]  /*7210*/  ISETP.LT.AND P6, PT, R209, c[0x0][0x178], !P6 ;  /* 0x00005e00d1007a0c */ /* 0x000fe200077c1270 */
[----:B0-----:R-:W-:Y:S01]  /*7220*/  IMAD.WIDE R8, R13, 0x2, R2 ;  /* 0x000000020d087825 */ /* 0x001fe200078e0202 */
[----:B------:R-:W-:-:S02]  /*7230*/  PRMT R18, R7, 0x7632, R18 ;  /* 0x0000763207127816 */ /* 0x000fc40000000012 */
[----:B------:R-:W-:Y:S01]  /*7240*/  IADD3 R0, R187, 0x3c, RZ ;  /* 0x0000003cbb007810 */ /* 0x000fe20007ffe0ff */
[----:B------:R-:W-:Y:S02]  /*7250*/  IMAD.WIDE R12, R13, 0x2, R56 ;  /* 0x000000020d0c7825 */ /* 0x000fe400078e0238 */
[----:B------:R0:W-:Y:S01]  /*7260*/  @P4 STG.E.U16 [R8.64], R6 ;  /* 0x0000000608004986 */ /* 0x0001e2000c101504 */
[----:B------:R-:W-:Y:S01]  /*7270*/  ISETP.GE.AND P4, PT, R0, c[0x0][0x17c], PT ;  /* 0x00005f0000007a0c */ /* 0x000fe20003f86270 */
[----:B-1----:R-:W-:Y:S01]  /*7280*/  IMAD.WIDE R4, R21, 0x2, R2 ;  /* 0x0000000215047825 */ /* 0x002fe200078e0202 */
[----:B------:R-:W-:Y:S01]  /*7290*/  PRMT R14, R35, 0x7632, R14 ;  /* 0x00007632230e7816 */ /* 0x000fe2000000000e */
[----:B------:R1:W-:Y:S01]  /*72a0*/  @P0 STG.E.U16 [R12.64], R10 ;  /* 0x0000000a0c000986 */ /* 0x0003e2000c101504 */
[----:B------:R-:W-:Y:S01]  /*72b0*/  ISETP.LT.AND P0, PT, R208, c[0x0][0x178], !P3 ;  /* 0x00005e00d0007a0c */ /* 0x000fe20005f01270 */
[----:B------:R-:W-:Y:S01]  /*72c0*/  IMAD.WIDE R16, R21, 0x2, R56 ;  /* 0x0000000215107825 */ /* 0x000fe200078e0238 */
[----:B------:R-:W-:Y:S01]  /*72d0*/  ISETP.LT.AND P3, PT, R209, c[0x0][0x178], !P3 ;  /* 0x00005e00d1007a0c */ /* 0x000fe20005f61270 */
[----:B------:R2:W-:Y:S01]  /*72e0*/  @P1 STG.E.U16 [R4.64], R35 ;  /* 0x0000002304001986 */ /* 0x0005e2000c101504 */
[----:B------:R-:W-:-:S02]  /*72f0*/  IADD3 R21, R21, c[0x0][0x198], RZ ;  /* 0x0000660015157a10 */ /* 0x000fc40007ffe0ff */
[----:B------:R-:W-:Y:S01]  /*7300*/  ISETP.LT.AND P1, PT, R208, c[0x0][0x178], !P2 ;  /* 0x00005e00d0007a0c */ /* 0x000fe20005721270 */
[----:B------:R3:W-:Y:S01]  /*7310*/  @P6 STG.E.U16 [R16.64], R7 ;  /* 0x0000000710006986 */ /* 0x0007e2000c101504 */
[C---:B------:R-:W-:Y:S01]  /*7320*/  IADD3 R25, R21.reuse, c[0x0][0x198], RZ ;  /* 0x0000660015197a10 */ /* 0x040fe20007ffe0ff */
[--C-:B0-----:R-:W-:Y:S01]  /*7330*/  IMAD.WIDE R8, R21, 0x2, R2.reuse ;  /* 0x0000000215087825 */ /* 0x101fe200078e0202 */
[----:B------:R-:W-:Y:S02]  /*7340*/  ISETP.LT.AND P2, PT, R209, c[0x0][0x178], !P2 ;  /* 0x00005e00d1007a0c */ /* 0x000fe40005741270 */
[----:B------:R-:W-:Y:S01]  /*7350*/  IADD3 R6, R187, 0x3d, RZ ;  /* 0x0000003dbb067810 */ /* 0x000fe20007ffe0ff */
[----:B-1----:R-:W-:Y:S01]  /*7360*/  IMAD.WIDE R12, R25, 0x2, R2 ;  /* 0x00000002190c7825 */ /* 0x002fe200078e0202 */
[----:B------:R0:W-:Y:S01]  /*7370*/  @P0 STG.E.U16 [R8.64], R14 ;  /* 0x0000000e08000986 */ /* 0x0001e2000c101504 */
[----:B------:R-:W-:Y:S02]  /*7380*/  IADD3 R0, R187, 0x3e, RZ ;  /* 0x0000003ebb007810 */ /* 0x000fe40007ffe0ff */
[----:B--2---:R-:W-:Y:S01]  /*7390*/  IMAD.WIDE R4, R21, 0x2, R56 ;  /* 0x0000000215047825 */ /* 0x004fe200078e0238 */
[----:B------:R-:W-:-:S02]  /*73a0*/  ISETP.GE.AND P6, PT, R6, c[0x0][0x17c], PT ;  /* 0x00005f0006007a0c */ /* 0x000fc40003fc6270 */
[C---:B---3--:R-:W-:Y:S01]  /*73b0*/  IADD3 R17, R25.reuse, c[0x0][0x198], RZ ;  /* 0x0000660019117a10 */ /* 0x048fe20007ffe0ff */
[--C-:B------:R-:W-:Y:S01]  /*73c0*/  IMAD.WIDE R6, R25, 0x2, R56.reuse ;  /* 0x0000000219067825 */ /* 0x100fe200078e0238 */
[----:B------:R1:W-:Y:S01]  /*73d0*/  @P3 STG.E.U16 [R4.64], R18 ;  /* 0x0000001204003986 */ /* 0x0003e2000c101504 */
[C---:B------:R-:W-:Y:S02]  /*73e0*/  ISETP.LT.AND P3, PT, R208.reuse, c[0x0][0x178], !P4 ;  /* 0x00005e00d0007a0c */ /* 0x040fe40006761270 */
[C---:B------:R-:W-:Y:S01]  /*73f0*/  IADD3 R21, R17.reuse, c[0x0][0x198], RZ ;  /* 0x0000660011157a10 */ /* 0x040fe20007ffe0ff */
[----:B------:R2:W-:Y:S01]  /*7400*/  @P1 STG.E.U16 [R12.64], R31 ;  /* 0x0000001f0c001986 */ /* 0x0005e2000c101504 */
[----:B------:R-:W-:Y:S01]  /*7410*/  ISETP.LT.AND P1, PT, R208, c[0x0][0x178], !P5 ;  /* 0x00005e00d0007a0c */ /* 0x000fe20006f21270 */
[----:B0-----:R-:W-:Y:S01]  /*7420*/  IMAD.WIDE R8, R17, 0x2, R56 ;  /* 0x0000000211087825 */ /* 0x001fe200078e0238 */
[----:B------:R-:W-:Y:S01]  /*7430*/  ISETP.LT.AND P5, PT, R209, c[0x0][0x178], !P5 ;  /* 0x00005e00d1007a0c */ /* 0x000fe20006fa1270 */
[----:B------:R0:W-:Y:S01]  /*7440*/  @P2 STG.E.U16 [R6.64], R19 ;  /* 0x0000001306002986 */ /* 0x0001e2000c101504 */
[----:B------:R-:W-:-:S02]  /*7450*/  ISETP.GE.AND P0, PT, R0, c[0x0][0x17c], PT ;  /* 0x00005f0000007a0c */ /* 0x000fc40003f06270 */
[----:B------:R-:W-:Y:S01]  /*7460*/  PRMT R0, R31, 0x7632, R0 ;  /* 0x000076321f007816 */ /* 0x000fe20000000000 */
[----:B-1----:R-:W-:Y:S01]  /*7470*/  IMAD.WIDE R4, R17, 0x2, R2 ;  /* 0x0000000211047825 */ /* 0x002fe200078e0202 */
[----:B------:R-:W-:Y:S02]  /*7480*/  PRMT R10, R19, 0x7632, R10 ;  /* 0x00007632130a7816 */ /* 0x000fe4000000000a */
[----:B------:R-:W-:Y:S01]  /*7490*/  IADD3 R187, R187, 0x3f, RZ ;  /* 0x0000003fbbbb7810 */ /* 0x000fe20007ffe0ff */
[--C-:B--2---:R-:W-:Y:S01]  /*74a0*/  IMAD.WIDE R12, R21, 0x2, R2.reuse ;  /* 0x00000002150c7825 */ /* 0x104fe200078e0202 */
[----:B------:R-:W-:Y:S01]  /*74b0*/  ISETP.LT.AND P4, PT, R209, c[0x0][0x178], !P4 ;  /* 0x00005e00d1007a0c */ /* 0x000fe20006781270 */
[----:B------:R1:W-:Y:S01]  /*74c0*/  @P1 STG.E.U16 [R4.64], R0 ;  /* 0x0000000004001986 */ /* 0x0003e2000c101504 */
[----:B------:R-:W-:Y:S02]  /*74d0*/  IADD3 R17, R21, c[0x0][0x198], RZ ;  /* 0x0000660015117a10 */ /* 0x000fe40007ffe0ff */
[----:B------:R-:W-:Y:S01]  /*74e0*/  ISETP.GE.AND P2, PT, R187, c[0x0][0x17c], PT ;  /* 0x00005f00bb007a0c */ /* 0x000fe20003f46270 */
[----:B------:R2:W-:Y:S01]  /*74f0*/  @P5 STG.E.U16 [R8.64], R10 ;  /* 0x0000000a08005986 */ /* 0x0005e2000c101504 */
[C---:B------:R-:W-:Y:S01]  /*7500*/  ISETP.LT.AND P5, PT, R208.reuse, c[0x0][0x178], !P6 ;  /* 0x00005e00d0007a0c */ /* 0x040fe200077a1270 */
[----:B0-----:R-:W-:Y:S01]  /*7510*/  IMAD.WIDE R6, R17, 0x2, R2 ;  /* 0x0000000211067825 */ /* 0x001fe200078e0202 */
[----:B------:R-:W-:Y:S01]  /*7520*/  ISETP.LT.AND P6, PT, R209, c[0x0][0x178], !P6 ;  /* 0x00005e00d1007a0c */ /* 0x000fe200077c1270 */
[----:B------:R0:W-:Y:S01]  /*7530*/  @P3 STG.E.U16 [R12.64], R27 ;  /* 0x0000001b0c003986 */ /* 0x0001e2000c101504 */
[----:B------:R-:W-:-:S02]  /*7540*/  ISETP.LT.AND P3, PT, R208, c[0x0][0x178], !P0 ;  /* 0x00005e00d0007a0c */ /* 0x000fc40004761270 */
[----:B------:R-:W-:Y:S01]  /*7550*/  ISETP.LT.AND P0, PT, R209, c[0x0][0x178], !P0 ;  /* 0x00005e00d1007a0c */ /* 0x000fe20004701270 */
[--C-:B-1----:R-:W-:Y:S01]  /*7560*/  IMAD.WIDE R4, R21, 0x2, R56.reuse ;  /* 0x0000000215047825 */ /* 0x102fe200078e0238 */
[C---:B------:R-:W-:Y:S02]  /*7570*/  IADD3 R19, R17.reuse, c[0x0][0x198], RZ ;  /* 0x0000660011137a10 */ /* 0x040fe40007ffe0ff */
[----:B------:R-:W-:Y:S01]  /*7580*/  ISETP.LT.AND P1, PT, R208, c[0x0][0x178], !P2 ;  /* 0x00005e00d0007a0c */ /* 0x000fe20005721270 */
[----:B--2---:R-:W-:Y:S01]  /*7590*/  IMAD.WIDE R8, R17, 0x2, R56 ;  /* 0x0000000211087825 */ /* 0x004fe200078e0238 */
[----:B------:R-:W-:Y:S01]  /*75a0*/  ISETP.LT.AND P2, PT, R209, c[0x0][0x178], !P2 ;  /* 0x00005e00d1007a0c */ /* 0x000fe20005741270 */
[----:B------:R1:W-:Y:S01]  /*75b0*/  @P4 STG.E.U16 [R4.64], R11 ;  /* 0x0000000b04004986 */ /* 0x0003e2000c101504 */
[C---:B------:R-:W-:Y:S01]  /*75c0*/  IADD3 R21, R19.reuse, c[0x0][0x198], RZ ;  /* 0x0000660013157a10 */ /* 0x040fe20007ffe0ff */
[----:B0-----:R-:W-:Y:S01]  /*75d0*/  IMAD.WIDE R12, R19, 0x2, R2 ;  /* 0x00000002130c7825 */ /* 0x001fe200078e0202 */
[----:B------:R-:W-:-:S02]  /*75e0*/  PRMT R0, R27, 0x7632, R0 ;  /* 0x000076321b007816 */ /* 0x000fc40000000000 */
[----:B------:R-:W-:Y:S01]  /*75f0*/  PRMT R10, R11, 0x7632, R10 ;  /* 0x000076320b0a7816 */ /* 0x000fe2000000000a */
[----:B------:R-:W-:Y:S02]  /*7600*/  IMAD.WIDE R16, R19, 0x2, R56 ;  /* 0x0000000213107825 */ /* 0x000fe400078e0238 */
[----:B------:R0:W-:Y:S02]  /*7610*/  @P5 STG.E.U16 [R6.64], R0 ;  /* 0x0000000006005986 */ /* 0x0001e4000c101504 */
[----:B------:R-:W-:Y:S01]  /*7620*/  IMAD.WIDE R2, R21, 0x2, R2 ;  /* 0x0000000215027825 */ /* 0x000fe200078e0202 */
[----:B-1----:R-:W-:Y:S01]  /*7630*/  PRMT R5, R23, 0x7632, R5 ;  /* 0x0000763217057816 */ /* 0x002fe20000000005 */
[----:B------:R0:W-:Y:S02]  /*7640*/  @P6 STG.E.U16 [R8.64], R10 ;  /* 0x0000000a08006986 */ /* 0x0001e4000c101504 */
[----:B------:R-:W-:Y:S02]  /*7650*/  IMAD.WIDE R56, R21, 0x2, R56 ;  /* 0x0000000215387825 */ /* 0x000fe400078e0238 */
[----:B------:R0:W-:Y:S04]  /*7660*/  @P3 STG.E.U16 [R12.64], R23 ;  /* 0x000000170c003986 */ /* 0x0001e8000c101504 */
[----:B------:R0:W-:Y:S04]  /*7670*/  @P0 STG.E.U16 [R16.64], R15 ;  /* 0x0000000f10000986 */ /* 0x0001e8000c101504 */
[----:B------:R0:W-:Y:S01]  /*7680*/  @P1 STG.E.U16 [R2.64], R5 ;  /* 0x0000000502001986 */ /* 0x0001e2000c101504 */
[----:B------:R-:W-:Y:S05]  /*7690*/  @!P2 EXIT ;  /* 0x000000000000a94d */ /* 0x000fea0003800000 */
[----:B------:R-:W-:-:S05]  /*76a0*/  PRMT R28, R15, 0x7632, R28 ;  /* 0x000076320f1c7816 */ /* 0x000fca000000001c */
[----:B------:R-:W-:Y:S01]  /*76b0*/  STG.E.U16 [R56.64], R28 ;  /* 0x0000001c38007986 */ /* 0x000fe2000c101504 */
[----:B------:R-:W-:Y:S05]  /*76c0*/  EXIT ;  /* 0x000000000000794d */ /* 0x000fea0003800000 */
.L_x_4:
[----:B------:R-:W-:-:S00]  /*76d0*/  BRA `(.L_x_4) ;  /* 0xfffffff000007947 */ /* 0x000fc0000383ffff */
[----:B------:R-:W-:-:S00]  /*76e0*/  NOP ;  /* 0x0000000000007918 */ /* 0x000fc00000000000 */
        /* <DEDUP_REMOVED lines=9> */
.L_x_5:


//--------------------- .nv.shared.matmul_kernel  --------------------------
	.section	.nv.shared.matmul_kernel,"aw",@nobits
	.sectionflags	@""
	.align	16
